def attn_fwd(
    Q,
    K,
    V,
    Out,
    Lse,
    sm_scale,
    stride_qz,
    stride_qh,
    stride_qm,
    stride_qk,
    stride_kz,
    stride_kh,
    stride_kn,
    stride_kk,
    stride_vz,
    stride_vh,
    stride_vn,
    stride_vk,
    stride_oz,
    stride_oh,
    stride_om,
    stride_ok,
    seqlen_q,
    seqlen_k,
    BLOCK_M: tl.constexpr,
    BLOCK_N: tl.constexpr,
    HEAD_DIM: tl.constexpr,
    CAUSAL: tl.constexpr,
):
    start_m = tl.program_id(0)
    off_hz = tl.program_id(1)
    q_off = off_hz * stride_qh
    k_off = off_hz * stride_kh
    v_off = off_hz * stride_vh
    offs_m = start_m * BLOCK_M + tl.arange(0, BLOCK_M)
    offs_d = tl.arange(0, HEAD_DIM)
    offs_n = tl.arange(0, BLOCK_N)
    q_ptrs = Q + q_off + offs_m[:, None] * stride_qm + offs_d[None, :] * stride_qk
    k_ptrs = K + k_off + offs_d[:, None] * stride_kk + offs_n[None, :] * stride_kn
    v_ptrs = V + v_off + offs_n[:, None] * stride_vn + offs_d[None, :] * stride_vk
    m_i = tl.full([BLOCK_M], float("-inf"), dtype=tl.float32)
    l_i = tl.zeros([BLOCK_M], dtype=tl.float32) + 1.0
    acc = tl.zeros([BLOCK_M, HEAD_DIM], dtype=tl.float32)
    q = tl.load(q_ptrs)
    acc, l_i, m_i = _attn_fwd_inner(
        acc,
        l_i,
        m_i,
        q,
        k_ptrs,
        v_ptrs,
        sm_scale,
        stride_kn,
        stride_vn,
        start_m,
        seqlen_k,
        BLOCK_M,
        BLOCK_N,
        HEAD_DIM,
        CAUSAL,
    )
    acc = acc / l_i[:, None]
    lse = m_i + tl.math.log2(l_i) / 1.4426950408889634
    o_ptrs = (
        Out
        + off_hz * stride_oh
        + offs_m[:, None] * stride_om
        + offs_d[None, :] * stride_ok
    )
    tl.store(o_ptrs, acc.to(Out.dtype.element_ty))
    tl.store(Lse + off_hz * seqlen_q + offs_m, lse)

# config = {"BLOCK_M": 128, "BLOCK_N": 32, "HEAD_DIM": 128, "arch": "sm_100", "causal": true, "dtype": "fp8e4m3", "num_stages": 3, "num_warps": 4}
# arch = sm_100


// ===== COMPILED SASS (sm_100a) =====

	.target	sm_100a

	.elftype	@"ET_EXEC"


//--------------------- .note.nv.tkinfo           --------------------------
	.section	.note.nv.tkinfo,"",@"SHT_NOTE"
	.sectionflags	@"SHF_NOTE_NV_TKINFO"
	.tkinfo
        /*0018*/ 	.word	0x00000081
        /*0030*/ 	.string	""
        /*0030*/ 	.string	"ptxas-blackwell"
        /*0030*/ 	.string	"Cuda compilation tools, release 12.9, V12.9.86"
        /*0030*/ 	.string	"Build cuda_12.9.r12.9/compiler.36037853_0"
        /*0030*/ 	.string	"-v  -suppress-debug-info  -lineinfo  -arch sm_100a "



//--------------------- .note.nv.cuver            --------------------------
	.section	.note.nv.cuver,"",@"SHT_NOTE"
	.sectionflags	@"SHF_NOTE_NV_CUVER"
        /*0018*/ 	.short	0x0001
        /*001a*/ 	.short	0x0064
        /*001c*/ 	.short	0x0001
        /*001e*/ 	.short	0x0000
        /*0020*/ 	.short	0x0001
        /*0022*/ 	.short	0x0000


//--------------------- .nv.info                  --------------------------
	.section	.nv.info,"",@"SHT_CUDA_INFO"
	.align	4


	//----- nvinfo : EIATTR_REGCOUNT
	.align		4
        /*0000*/ 	.byte	0x04, 0x2f
        /*0002*/ 	.short	(.L_5 - .L_4)
	.align		4
.L_4:
        /*0004*/ 	.word	index@(attn_fwd)
        /*0008*/ 	.word	0x000000ff


	//----- nvinfo : EIATTR_FRAME_SIZE
	.align		4
.L_5:
        /*000c*/ 	.byte	0x04, 0x11
        /*000e*/ 	.short	(.L_7 - .L_6)
	.align		4
.L_6:
        /*0010*/ 	.word	index@($__internal_2_$__cuda_sm10x_tcgen05_guardrail_trap_unallocated_columns_being_dealloced)
        /*0014*/ 	.word	0x00000068


	//----- nvinfo : EIATTR_FRAME_SIZE
	.align		4
.L_7:
        /*0018*/ 	.byte	0x04, 0x11
        /*001a*/ 	.short	(.L_9 - .L_8)
	.align		4
.L_8:
        /*001c*/ 	.word	index@($__internal_1_$__cuda_sm10x_tcgen05_guardrail_trap_phase_invalid_during_alloc)
        /*0020*/ 	.word	0x00000068


	//----- nvinfo : EIATTR_FRAME_SIZE
	.align		4
.L_9:
        /*0024*/ 	.byte	0x04, 0x11
        /*0026*/ 	.short	(.L_11 - .L_10)
	.align		4
.L_10:
        /*0028*/ 	.word	index@($__internal_0_$__cuda_sm10x_tcgen05_guardrail_trap_col_being_dealloced_not_returned_by_alloc)
        /*002c*/ 	.word	0x00000068


	//----- nvinfo : EIATTR_FRAME_SIZE
	.align		4
.L_11:
        /*0030*/ 	.byte	0x04, 0x11
        /*0032*/ 	.short	(.L_13 - .L_12)
	.align		4
.L_12:
        /*0034*/ 	.word	index@(attn_fwd)
        /*0038*/ 	.word	0x00000068


	//----- nvinfo : EIATTR_MIN_STACK_SIZE
	.align		4
.L_13:
        /*003c*/ 	.byte	0x04, 0x12
        /*003e*/ 	.short	(.L_15 - .L_14)
	.align		4
.L_14:
        /*0040*/ 	.word	index@(attn_fwd)
        /*0044*/ 	.word	0x00000068
.L_15:


//--------------------- .nv.info.attn_fwd         --------------------------
	.section	.nv.info.attn_fwd,"",@"SHT_CUDA_INFO"
	.sectionflags	@""
	.align	4


	//----- nvinfo : EIATTR_CUDA_API_VERSION
	.align		4
        /*0000*/ 	.byte	0x04, 0x37
        /*0002*/ 	.short	(.L_17 - .L_16)
.L_16:
        /*0004*/ 	.word	0x00000081


	//----- nvinfo : EIATTR_KPARAM_INFO
	.align		4
.L_17:
        /*0008*/ 	.byte	0x04, 0x17
        /*000a*/ 	.short	(.L_19 - .L_18)
.L_18:
        /*000c*/ 	.word	0x00000000
        /*0010*/ 	.short	0x0019
        /*0012*/ 	.short	0x0080
        /*0014*/ 	.byte	0x00, 0xf4, 0x21, 0x00


	//----- nvinfo : EIATTR_KPARAM_INFO
	.align		4
.L_19:
        /*0018*/ 	.byte	0x04, 0x17
        /*001a*/ 	.short	(.L_21 - .L_20)
.L_20:
        /*001c*/ 	.word	0x00000000
        /*0020*/ 	.short	0x0018
        /*0022*/ 	.short	0x0078
        /*0024*/ 	.byte	0x00, 0xf4, 0x21, 0x00


	//----- nvinfo : EIATTR_KPARAM_INFO
	.align		4
.L_21:
        /*0028*/ 	.byte	0x04, 0x17
        /*002a*/ 	.short	(.L_23 - .L_22)
.L_22:
        /*002c*/ 	.word	0x00000000
        /*0030*/ 	.short	0x0017
        /*0032*/ 	.short	0x0070
        /*0034*/ 	.byte	0x00, 0xf0, 0x11, 0x00


	//----- nvinfo : EIATTR_KPARAM_INFO
	.align		4
.L_23:
        /*0038*/ 	.byte	0x04, 0x17
        /*003a*/ 	.short	(.L_25 - .L_24)
.L_24:
        /*003c*/ 	.word	0x00000000
        /*0040*/ 	.short	0x0016
        /*0042*/ 	.short	0x006c
        /*0044*/ 	.byte	0x00, 0xf0, 0x11, 0x00


	//----- nvinfo : EIATTR_KPARAM_INFO
	.align		4
.L_25:
        /*0048*/ 	.byte	0x04, 0x17
        /*004a*/ 	.short	(.L_27 - .L_26)
.L_26:
        /*004c*/ 	.word	0x00000000
        /*0050*/ 	.short	0x0015
        /*0052*/ 	.short	0x0068
        /*0054*/ 	.byte	0x00, 0xf0, 0x11, 0x00


	//----- nvinfo : EIATTR_KPARAM_INFO
	.align		4
.L_27:
        /*0058*/ 	.byte	0x04, 0x17
        /*005a*/ 	.short	(.L_29 - .L_28)
.L_28:
        /*005c*/ 	.word	0x00000000
        /*0060*/ 	.short	0x0014
        /*0062*/ 	.short	0x0064
        /*0064*/ 	.byte	0x00, 0xf0, 0x11, 0x00


	//----- nvinfo : EIATTR_KPARAM_INFO
	.align		4
.L_29:
        /*0068*/ 	.byte	0x04, 0x17
        /*006a*/ 	.short	(.L_31 - .L_30)
.L_30:
        /*006c*/ 	.word	0x00000000
        /*0070*/ 	.short	0x0013
        /*0072*/ 	.short	0x0060
        /*0074*/ 	.byte	0x00, 0xf0, 0x11, 0x00


	//----- nvinfo : EIATTR_KPARAM_INFO
	.align		4
.L_31:
        /*0078*/ 	.byte	0x04, 0x17
        /*007a*/ 	.short	(.L_33 - .L_32)
.L_32:
        /*007c*/ 	.word	0x00000000
        /*0080*/ 	.short	0x0012
        /*0082*/ 	.short	0x005c
        /*0084*/ 	.byte	0x00, 0xf0, 0x11, 0x00


	//----- nvinfo : EIATTR_KPARAM_INFO
	.align		4
.L_33:
        /*0088*/ 	.byte	0x04, 0x17
        /*008a*/ 	.short	(.L_35 - .L_34)
.L_34:
        /*008c*/ 	.word	0x00000000
        /*0090*/ 	.short	0x0011
        /*0092*/ 	.short	0x0058
        /*0094*/ 	.byte	0x00, 0xf0, 0x11, 0x00


	//----- nvinfo : EIATTR_KPARAM_INFO
	.align		4
.L_35:
        /*0098*/ 	.byte	0x04, 0x17
        /*009a*/ 	.short	(.L_37 - .L_36)
.L_36:
        /*009c*/ 	.word	0x00000000
        /*00a0*/ 	.short	0x0010
        /*00a2*/ 	.short	0x0054
        /*00a4*/ 	.byte	0x00, 0xf0, 0x11, 0x00


	//----- nvinfo : EIATTR_KPARAM_INFO
	.align		4
.L_37:
        /*00a8*/ 	.byte	0x04, 0x17
        /*00aa*/ 	.short	(.L_39 - .L_38)
.L_38:
        /*00ac*/ 	.word	0x00000000
        /*00b0*/ 	.short	0x000f
        /*00b2*/ 	.short	0x0050
        /*00b4*/ 	.byte	0x00, 0xf0, 0x11, 0x00


	//----- nvinfo : EIATTR_KPARAM_INFO
	.align		4
.L_39:
        /*00b8*/ 	.byte	0x04, 0x17
        /*00ba*/ 	.short	(.L_41 - .L_40)
.L_40:
        /*00bc*/ 	.word	0x00000000
        /*00c0*/ 	.short	0x000e
        /*00c2*/ 	.short	0x004c
        /*00c4*/ 	.byte	0x00, 0xf0, 0x11, 0x00


	//----- nvinfo : EIATTR_KPARAM_INFO
	.align		4
.L_41:
        /*00c8*/ 	.byte	0x04, 0x17
        /*00ca*/ 	.short	(.L_43 - .L_42)
.L_42:
        /*00cc*/ 	.word	0x00000000
        /*00d0*/ 	.short	0x000d
        /*00d2*/ 	.short	0x0048
        /*00d4*/ 	.byte	0x00, 0xf0, 0x11, 0x00


	//----- nvinfo : EIATTR_KPARAM_INFO
	.align		4
.L_43:
        /*00d8*/ 	.byte	0x04, 0x17
        /*00da*/ 	.short	(.L_45 - .L_44)
.L_44:
        /*00dc*/ 	.word	0x00000000
        /*00e0*/ 	.short	0x000c
        /*00e2*/ 	.short	0x0044
        /*00e4*/ 	.byte	0x00, 0xf0, 0x11, 0x00


	//----- nvinfo : EIATTR_KPARAM_INFO
	.align		4
.L_45:
        /*00e8*/ 	.byte	0x04, 0x17
        /*00ea*/ 	.short	(.L_47 - .L_46)
.L_46:
        /*00ec*/ 	.word	0x00000000
        /*00f0*/ 	.short	0x000b
        /*00f2*/ 	.short	0x0040
        /*00f4*/ 	.byte	0x00, 0xf0, 0x11, 0x00


	//----- nvinfo : EIATTR_KPARAM_INFO
	.align		4
.L_47:
        /*00f8*/ 	.byte	0x04, 0x17
        /*00fa*/ 	.short	(.L_49 - .L_48)
.L_48:
        /*00fc*/ 	.word	0x00000000
        /*0100*/ 	.short	0x000a
        /*0102*/ 	.short	0x003c
        /*0104*/ 	.byte	0x00, 0xf0, 0x11, 0x00


	//----- nvinfo : EIATTR_KPARAM_INFO
	.align		4
.L_49:
        /*0108*/ 	.byte	0x04, 0x17
        /*010a*/ 	.short	(.L_51 - .L_50)
.L_50:
        /*010c*/ 	.word	0x00000000
        /*0110*/ 	.short	0x0009
        /*0112*/ 	.short	0x0038
        /*0114*/ 	.byte	0x00, 0xf0, 0x11, 0x00


	//----- nvinfo : EIATTR_KPARAM_INFO
	.align		4
.L_51:
        /*0118*/ 	.byte	0x04, 0x17
        /*011a*/ 	.short	(.L_53 - .L_52)
.L_52:
        /*011c*/ 	.word	0x00000000
        /*0120*/ 	.short	0x0008
        /*0122*/ 	.short	0x0034
        /*0124*/ 	.byte	0x00, 0xf0, 0x11, 0x00


	//----- nvinfo : EIATTR_KPARAM_INFO
	.align		4
.L_53:
        /*0128*/ 	.byte	0x04, 0x17
        /*012a*/ 	.short	(.L_55 - .L_54)
.L_54:
        /*012c*/ 	.word	0x00000000
        /*0130*/ 	.short	0x0007
        /*0132*/ 	.short	0x0030
        /*0134*/ 	.byte	0x00, 0xf0, 0x11, 0x00


	//----- nvinfo : EIATTR_KPARAM_INFO
	.align		4
.L_55:
        /*0138*/ 	.byte	0x04, 0x17
        /*013a*/ 	.short	(.L_57 - .L_56)
.L_56:
        /*013c*/ 	.word	0x00000000
        /*0140*/ 	.short	0x0006
        /*0142*/ 	.short	0x002c
        /*0144*/ 	.byte	0x00, 0xf0, 0x11, 0x00


	//----- nvinfo : EIATTR_KPARAM_INFO
	.align		4
.L_57:
        /*0148*/ 	.byte	0x04, 0x17
        /*014a*/ 	.short	(.L_59 - .L_58)
.L_58:
        /*014c*/ 	.word	0x00000000
        /*0150*/ 	.short	0x0005
        /*0152*/ 	.short	0x0028
        /*0154*/ 	.byte	0x00, 0xf0, 0x11, 0x00


	//----- nvinfo : EIATTR_KPARAM_INFO
	.align		4
.L_59:
        /*0158*/ 	.byte	0x04, 0x17
        /*015a*/ 	.short	(.L_61 - .L_60)
.L_60:
        /*015c*/ 	.word	0x00000000
        /*0160*/ 	.short	0x0004
        /*0162*/ 	.short	0x0020
        /*0164*/ 	.byte	0x00, 0xf4, 0x21, 0x00


	//----- nvinfo : EIATTR_KPARAM_INFO
	.align		4
.L_61:
        /*0168*/ 	.byte	0x04, 0x17
        /*016a*/ 	.short	(.L_63 - .L_62)
.L_62:
        /*016c*/ 	.word	0x00000000
        /*0170*/ 	.short	0x0003
        /*0172*/ 	.short	0x0018
        /*0174*/ 	.byte	0x00, 0xf4, 0x21, 0x00


	//----- nvinfo : EIATTR_KPARAM_INFO
	.align		4
.L_63:
        /*0178*/ 	.byte	0x04, 0x17
        /*017a*/ 	.short	(.L_65 - .L_64)
.L_64:
        /*017c*/ 	.word	0x00000000
        /*0180*/ 	.short	0x0002
        /*0182*/ 	.short	0x0010
        /*0184*/ 	.byte	0x00, 0xf4, 0x21, 0x00


	//----- nvinfo : EIATTR_KPARAM_INFO
	.align		4
.L_65:
        /*0188*/ 	.byte	0x04, 0x17
        /*018a*/ 	.short	(.L_67 - .L_66)
.L_66:
        /*018c*/ 	.word	0x00000000
        /*0190*/ 	.short	0x0001
        /*0192*/ 	.short	0x0008
        /*0194*/ 	.byte	0x00, 0xf4, 0x21, 0x00


	//----- nvinfo : EIATTR_KPARAM_INFO
	.align		4
.L_67:
        /*0198*/ 	.byte	0x04, 0x17
        /*019a*/ 	.short	(.L_69 - .L_68)
.L_68:
        /*019c*/ 	.word	0x00000000
        /*01a0*/ 	.short	0x0000
        /*01a2*/ 	.short	0x0000
        /*01a4*/ 	.byte	0x00, 0xf4, 0x21, 0x00


	//----- nvinfo : EIATTR_AT_ENTRY_FRAGMENTS
	.align		4
.L_69:
        /*01a8*/ 	.byte	0x04, 0x4f
        /*01aa*/ 	.short	(.L_71 - .L_70)


	//   ....[0]....
.L_70:
        /*01ac*/ 	.word	0x00000004


	//----- nvinfo : EIATTR_RESERVED_SMEM_USED
	.align		4
.L_71:
        /*01b0*/ 	.byte	0x01, 0x41
	.zero		2


	//----- nvinfo : EIATTR_SPARSE_MMA_MASK
	.align		4
        /*01b4*/ 	.byte	0x03, 0x50
        /*01b6*/ 	.short	0x0000


	//----- nvinfo : EIATTR_TCGEN05_1CTA_USED
	.align		4
        /*01b8*/ 	.byte	0x01, 0x51
	.zero		2


	//----- nvinfo : EIATTR_MAXREG_COUNT
	.align		4
        /*01bc*/ 	.byte	0x03, 0x1b
        /*01be*/ 	.short	0x00ff


	//----- nvinfo : EIATTR_NUM_BARRIERS
	.align		4
        /*01c0*/ 	.byte	0x02, 0x4c
        /*01c2*/ 	.byte	0x01
	.zero		1


	//----- nvinfo : EIATTR_ANNOTATIONS
	.align		4
        /*01c4*/ 	.byte	0x04, 0x55
        /*01c6*/ 	.short	(.L_73 - .L_72)


	//   ....[0]....
.L_72:
        /*01c8*/ 	.word	0x00000001
        /*01cc*/ 	.byte	0x70, 0x2e, 0x00, 0x00, 0x01, 0x00, 0x00, 0x00, 0x20, 0x32, 0x00, 0x00, 0x01, 0x00, 0x00, 0x00
        /* <DEDUP_REMOVED lines=11> */
        /*028c*/ 	.byte	0x30, 0x72, 0x00, 0x00, 0x01, 0x00, 0x00, 0x00, 0x40, 0x93, 0x00, 0x00


	//----- nvinfo : EIATTR_INT_WARP_WIDE_INSTR_OFFSETS
	.align		4
.L_73:
        /*0298*/ 	.byte	0x04, 0x31
        /*029a*/ 	.short	(.L_75 - .L_74)


	//   ....[0]....
.L_74:
        /*029c*/ 	.word	0x000028d0


	//   ....[1]....
        /*02a0*/ 	.word	0x000028e0


	//   ....[2]....
        /*02a4*/ 	.word	0x00003d30


	//   ....[3]....
        /*02a8*/ 	.word	0x00003da0


	//   ....[4]....
        /*02ac*/ 	.word	0x00007a50


	//   ....[5]....
        /*02b0*/ 	.word	0x0000f7c0


	//   ....[6]....
        /*02b4*/ 	.word	0x0000f810


	//----- nvinfo : EIATTR_COOP_GROUP_MASK_REGIDS
	.align		4
.L_75:
        /*02b8*/ 	.byte	0x04, 0x29
        /*02ba*/ 	.short	(.L_77 - .L_76)


	//   ....[0]....
.L_76:
        /*02bc*/ 	.word	0xffffffff


	//   ....[1]....
        /*02c0*/ 	.word	0xffffffff


	//   ....[2]....
        /*02c4*/ 	.word	0xffffffff


	//   ....[3]....
        /*02c8*/ 	.word	0xffffffff


	//----- nvinfo : EIATTR_COOP_GROUP_INSTR_OFFSETS
	.align		4
.L_77:
        /*02cc*/ 	.byte	0x04, 0x28
        /*02ce*/ 	.short	(.L_79 - .L_78)


	//   ....[0]....
.L_78:
        /*02d0*/ 	.word	0x00000070


	//   ....[1]....
        /*02d4*/ 	.word	0x00000330


	//   ....[2]....
        /*02d8*/ 	.word	0x0000f650


	//   ....[3]....
        /*02dc*/ 	.word	0x0000f8c0


	//----- nvinfo : EIATTR_VRC_CTA_INIT_COUNT
	.align		4
.L_79:
        /*02e0*/ 	.byte	0x02, 0x4a
        /*02e2*/ 	.byte	0x80
	.zero		1


	//----- nvinfo : EIATTR_MBARRIER_INSTR_OFFSETS
	.align		4
        /*02e4*/ 	.byte	0x04, 0x39
        /*02e6*/ 	.short	(.L_81 - .L_80)


	//   ....[0]....
.L_80:
        /*02e8*/ 	.word	0x00003200
        /*02ec*/ 	.word	0x000000ff
        /*02f0*/ 	.word	0x00008000
        /*02f4*/ 	.short	0x0100
        /*02f6*/ 	.byte	0x09
	.zero		1


	//   ....[1]....
        /*02f8*/ 	.word	0x00003d40
        /*02fc*/ 	.word	0x000000ff
        /*0300*/ 	.word	0x00008008
        /*0304*/ 	.short	0x0100
        /*0306*/ 	.byte	0x09
	.zero		1


	//   ....[2]....
        /*0308*/ 	.word	0x00004000
        /*030c*/ 	.word	0x000000ff
        /*0310*/ 	.word	0x00006000
        /*0314*/ 	.short	0x0100
        /*0316*/ 	.byte	0x09
	.zero		1


	//   ....[3]....
        /*0318*/ 	.word	0x00004250
        /*031c*/ 	.word	0x000000ff
        /*0320*/ 	.word	0x00006000
        /*0324*/ 	.short	0x010a
        /*0326*/ 	.byte	0x09
	.zero		1


	//   ....[4]....
        /*0328*/ 	.word	0x00004c60
        /*032c*/ 	.word	0x000000ff
        /*0330*/ 	.word	0x00006000
        /*0334*/ 	.short	0x0108
        /*0336*/ 	.byte	0x09
	.zero		1


	//   ....[5]....
        /*0338*/ 	.word	0x00007bf0
        /*033c*/ 	.word	0x000000ff
        /*0340*/ 	.word	0x00008010
        /*0344*/ 	.short	0x0100
        /*0346*/ 	.byte	0x09
	.zero		1


	//   ....[6]....
        /*0348*/ 	.word	0x00007ef0
        /*034c*/ 	.word	0x000000ff
        /*0350*/ 	.word	0x00008010
        /*0354*/ 	.short	0x010a
        /*0356*/ 	.byte	0x09
	.zero		1


	//   ....[7]....
        /*0358*/ 	.word	0x00008330
        /*035c*/ 	.word	0x000000ff
        /*0360*/ 	.word	0x00008010
        /*0364*/ 	.short	0x0108
        /*0366*/ 	.byte	0x09
	.zero		1


	//   ....[8]....
        /*0368*/ 	.word	0x000083d0
        /*036c*/ 	.word	0x000000ff
        /*0370*/ 	.word	0x00000000
        /*0374*/ 	.short	0x010a
        /*0376*/ 	.byte	0x23
	.zero		1


	//   ....[9]....
        /*0378*/ 	.word	0x0000a970
        /*037c*/ 	.word	0x000000ff
        /*0380*/ 	.word	0x00000000
        /*0384*/ 	.short	0x010a
        /*0386*/ 	.byte	0x23
	.zero		1


	//   ....[10]....
        /*0388*/ 	.word	0x0000aaf0
        /*038c*/ 	.word	0x000000ff
        /*0390*/ 	.word	0x00008000
        /*0394*/ 	.short	0x0108
        /*0396*/ 	.byte	0x09
	.zero		1


	//   ....[11]....
        /*0398*/ 	.word	0x0000ac10
        /*039c*/ 	.word	0x000000ff
        /*03a0*/ 	.word	0x00008008
        /*03a4*/ 	.short	0x0108
        /*03a6*/ 	.byte	0x09
	.zero		1


	//   ....[12]....
        /*03a8*/ 	.word	0x0000f8e0
        /*03ac*/ 	.word	0x000000ff
        /*03b0*/ 	.word	0x00006000
        /*03b4*/ 	.short	0x010a
        /*03b6*/ 	.byte	0x09
	.zero		1


	//   ....[13]....
        /*03b8*/ 	.word	0x0000f910
        /*03bc*/ 	.word	0x000000ff
        /*03c0*/ 	.word	0x00008010
        /*03c4*/ 	.short	0x010a
        /*03c6*/ 	.byte	0x09
	.zero		1


	//   ....[14]....
        /*03c8*/ 	.word	0x0000f940
        /*03cc*/ 	.word	0x000000ff
        /*03d0*/ 	.word	0x00000000
        /*03d4*/ 	.short	0x010a
        /*03d6*/ 	.byte	0x23
	.zero		1


	//   ....[15]....
        /*03d8*/ 	.word	0x0000f970
        /*03dc*/ 	.word	0x000000ff
        /*03e0*/ 	.word	0x00000000
        /*03e4*/ 	.short	0x010a
        /*03e6*/ 	.byte	0x23
	.zero		1


	//----- nvinfo : EIATTR_NUM_MBARRIERS
	.align		4
.L_81:
        /*03e8*/ 	.byte	0x03, 0x38
        /*03ea*/ 	.short	0xffff


	//----- nvinfo : EIATTR_EXIT_INSTR_OFFSETS
	.align		4
        /*03ec*/ 	.byte	0x04, 0x1c
        /*03ee*/ 	.short	(.L_83 - .L_82)


	//   ....[0]....
.L_82:
        /*03f0*/ 	.word	0x0000f8d0


	//----- nvinfo : EIATTR_REQNTID
	.align		4
.L_83:
        /*03f4*/ 	.byte	0x04, 0x10
        /*03f6*/ 	.short	(.L_85 - .L_84)
.L_84:
        /*03f8*/ 	.word	0x00000080
        /*03fc*/ 	.word	0x00000001
        /*0400*/ 	.word	0x00000001


	//----- nvinfo : EIATTR_CRS_STACK_SIZE
	.align		4
.L_85:
        /*0404*/ 	.byte	0x04, 0x1e
        /*0406*/ 	.short	(.L_87 - .L_86)
.L_86:
        /*0408*/ 	.word	0x00000000


	//----- nvinfo : EIATTR_CBANK_PARAM_SIZE
	.align		4
.L_87:
        /*040c*/ 	.byte	0x03, 0x19
        /*040e*/ 	.short	0x0088


	//----- nvinfo : EIATTR_PARAM_CBANK
	.align		4
        /*0410*/ 	.byte	0x04, 0x0a
        /*0412*/ 	.short	(.L_89 - .L_88)
	.align		4
.L_88:
        /*0414*/ 	.word	index@(.nv.constant0.attn_fwd)
        /*0418*/ 	.short	0x0380
        /*041a*/ 	.short	0x0088


	//----- nvinfo : EIATTR_SW_WAR
	.align		4
.L_89:
        /*041c*/ 	.byte	0x04, 0x36
        /*041e*/ 	.short	(.L_91 - .L_90)
.L_90:
        /*0420*/ 	.word	0x00000008
.L_91:


//--------------------- .nv.compat                --------------------------
	.section	.nv.compat,"",@"SHT_CUDA_COMPAT_INFO"
	.align	4
        /*0000*/ 	.byte	0x02, 0x02, 0x02, 0x00, 0x02, 0x05, 0x05, 0x00, 0x02, 0x03, 0x00, 0x00, 0x02, 0x06, 0x01, 0x00


//--------------------- .nv.callgraph             --------------------------
	.section	.nv.callgraph,"",@"SHT_CUDA_CALLGRAPH"
	.align	4
	.sectionentsize	8
	.align		4
        /*0000*/ 	.word	0x00000000
	.align		4
        /*0004*/ 	.word	0xffffffff
	.align		4
        /*0008*/ 	.word	0x00000000
	.align		4
        /*000c*/ 	.word	0xfffffffe
	.align		4
        /*0010*/ 	.word	0x00000000
	.align		4
        /*0014*/ 	.word	0xfffffffd
	.align		4
        /*0018*/ 	.word	0x00000000
	.align		4
        /*001c*/ 	.word	0xfffffffc


//--------------------- .nv.constant4             --------------------------
	.section	.nv.constant4,"a",@progbits
	.align	8
	.align		8
.nv.constant4:
        /*0000*/ 	.dword	_$_str


//--------------------- .text.attn_fwd            --------------------------
	.section	.text.attn_fwd,"ax",@progbits
	.align	128
        .global         attn_fwd
        .type           attn_fwd,@function
        .size           attn_fwd,(.L_x_30 - attn_fwd)
        .other          attn_fwd,@"STO_CUDA_ENTRY STV_DEFAULT"
attn_fwd:
.text.attn_fwd:
[----:B------:R-:W0:Y:S01]  /*0000*/  LDC R1, c[0x0][0x37c] ;  /* 0x0000df00ff017b82 */ /* 0x000e220000000800 */
[----:B------:R-:W1:Y:S01]  /*0010*/  S2R R0, SR_TID.X ;  /* 0x0000000000007919 */ /* 0x000e620000002100 */
[----:B0-----:R-:W-:Y:S01]  /*0020*/  VIADD R1, R1, 0xffffff98 ;  /* 0xffffff9801017836 */ /* 0x001fe20000000000 */
[----:B-1----:R-:W-:-:S13]  /*0030*/  ISETP.GE.U32.AND P0, PT, R0, 0x20, PT ;  /* 0x000000200000780c */ /* 0x002fda0003f06070 */
[----:B------:R-:W-:Y:S02]  /*0040*/  VOTEU.ANY UP0, P0 ;  /* 0x0000000000ff7886 */ /* 0x000fe40000000100 */
[----:B------:R-:W-:Y:S05]  /*0050*/  BRA.U UP0, `(.L_x_0) ;  /* 0x0000000100b87547 */ /* 0x000fea000b800000 */
[----:B------:R-:W0:Y:S01]  /*0060*/  S2UR UR6, SR_CgaCtaId ;  /* 0x00000000000679c3 */ /* 0x000e220000008800 */
[----:B------:R-:W-:Y:S01]  /*0070*/  NOP ;  /* 0x0000000000007918 */ /* 0x000fe20000000000 */
[----:B------:R-:W-:Y:S02]  /*0080*/  UMOV UR4, 0x40 ;  /* 0x0000004000047882 */ /* 0x000fe40000000000 */
[----:B0-----:R-:W-:-:S09]  /*0090*/  ULEA UR4, UR6, UR4, 0x18 ;  /* 0x0000000406047291 */ /* 0x001fd2000f8ec0ff */
[----:B------:R-:W0:Y:S01]  /*00a0*/  LDS.U8 R0, [UR4] ;  /* 0x00000004ff007984 */ /* 0x000e220008000000 */
[----:B------:R-:W-:Y:S02]  /*00b0*/  UMOV UR4, 0x400 ;  /* 0x0000040000047882 */ /* 0x000fe40000000000 */
[----:B------:R-:W-:Y:S01]  /*00c0*/  ULEA UR4, UR6, UR4, 0x18 ;  /* 0x0000000406047291 */ /* 0x000fe2000f8ec0ff */
[----:B0-----:R-:W-:-:S13]  /*00d0*/  ISETP.NE.AND P0, PT, R0, RZ, PT ;  /* 0x000000ff0000720c */ /* 0x001fda0003f05270 */
[----:B------:R-:W-:Y:S05]  /*00e0*/  @P0 BRA `(.L_x_1) ;  /* 0x00000000007c0947 */ /* 0x000fea0003800000 */
[----:B------:R-:W-:-:S13]  /*00f0*/  ELECT P0, URZ, PT ;  /* 0x0000000000ff782f */ /* 0x000fda0003800000 */
[----:B------:R-:W-:Y:S05]  /*0100*/  @!P0 BRA `(.L_x_2) ;  /* 0x0000000000848947 */ /* 0x000fea0003800000 */
[----:B------:R-:W-:Y:S01]  /*0110*/  UMOV UR5, 0x8 ;  /* 0x0000000800057882 */ /* 0x000fe20000000000 */
[----:B------:R-:W-:Y:S02]  /*0120*/  IMAD.MOV.U32 R4, RZ, RZ, 0x1 ;  /* 0x00000001ff047424 */ /* 0x000fe400078e00ff */
[----:B------:R-:W-:Y:S02]  /*0130*/  IMAD.MOV.U32 R5, RZ, RZ, 0xff ;  /* 0x000000ffff057424 */ /* 0x000fe400078e00ff */
[----:B------:R-:W-:Y:S04]  /*0140*/  DEPBAR.LE SB0, 0x36 ;  /* 0x00008d800000791a */ /* 0x000fe80000000000 */
[----:B------:R-:W0:Y:S02]  /*0150*/  UTCATOMSWS.FIND_AND_SET.ALIGN UP1, UR5, UR5 ;  /* 0x00000005000575e3 */ /* 0x000e240008020800 */
[----:B0-----:R-:W-:-:S04]  /*0160*/  PLOP3.LUT P0, PT, PT, PT, UP1, 0x80, 0x8 ;  /* 0x000000000008781c */ /* 0x001fc80003f0f018 */
[----:B------:R-:W-:-:S04]  /*0170*/  SEL R0, RZ, 0xffffffff, !P0 ;  /* 0xffffffffff007807 */ /* 0x000fc80004000000 */
[----:B------:R-:W-:Y:S01]  /*0180*/  ISETP.NE.AND P0, PT, R0, RZ, PT ;  /* 0x000000ff0000720c */ /* 0x000fe20003f05270 */
[----:B------:R-:W-:-:S12]  /*0190*/  IMAD.U32 R0, RZ, RZ, UR5 ;  /* 0x00000005ff007e24 */ /* 0x000fd8000f8e00ff */
[----:B------:R-:W-:Y:S05]  /*01a0*/  @P0 BRA `(.L_x_3) ;  /* 0x0000000000240947 */ /* 0x000fea0003800000 */
.L_x_4:
[----:B------:R-:W-:Y:S05]  /*01b0*/  NANOSLEEP 0x64 ;  /* 0x000000640000795d */ /* 0x000fea0003800000 */
[----:B------:R-:W-:-:S05]  /*01c0*/  UMOV UR5, 0x8 ;  /* 0x0000000800057882 */ /* 0x000fca0000000000 */
[----:B------:R-:W-:Y:S04]  /*01d0*/  DEPBAR.LE SB0, 0x36 ;  /* 0x00008d800000791a */ /* 0x000fe80000000000 */
[----:B------:R-:W0:Y:S02]  /*01e0*/  UTCATOMSWS.FIND_AND_SET.ALIGN UP1, UR5, UR5 ;  /* 0x00000005000575e3 */ /* 0x000e240008020800 */
[----:B0-----:R-:W-:-:S04]  /*01f0*/  PLOP3.LUT P0, PT, PT, PT, UP1, 0x80, 0x8 ;  /* 0x000000000008781c */ /* 0x001fc80003f0f018 */
[----:B------:R-:W-:-:S04]  /*0200*/  SEL R0, RZ, 0xffffffff, !P0 ;  /* 0xffffffffff007807 */ /* 0x000fc80004000000 */
[----:B------:R-:W-:Y:S01]  /*0210*/  ISETP.NE.AND P0, PT, R0, RZ, PT ;  /* 0x000000ff0000720c */ /* 0x000fe20003f05270 */
[----:B------:R-:W-:-:S12]  /*0220*/  IMAD.U32 R0, RZ, RZ, UR5 ;  /* 0x00000005ff007e24 */ /* 0x000fd8000f8e00ff */
[----:B------:R-:W-:Y:S05]  /*0230*/  @!P0 BRA `(.L_x_4) ;  /* 0xfffffffc00dc8947 */ /* 0x000fea000383ffff */
.L_x_3:
[C---:B------:R-:W-:Y:S01]  /*0240*/  VIADD R3, R0.reuse, 0x10 ;  /* 0x0000001000037836 */ /* 0x040fe20000000000 */
[----:B------:R-:W-:Y:S01]  /*0250*/  UMOV UR5, 0x50 ;  /* 0x0000005000057882 */ /* 0x000fe20000000000 */
[----:B------:R-:W-:Y:S01]  /*0260*/  SHF.L.U32 R2, R5, R0, RZ ;  /* 0x0000000005027219 */ /* 0x000fe200000006ff */
[----:B------:R-:W-:Y:S01]  /*0270*/  ULEA UR5, UR6, UR5, 0x18 ;  /* 0x0000000506057291 */ /* 0x000fe2000f8ec0ff */
[----:B------:R-:W-:Y:S01]  /*0280*/  IMAD.SHL.U32 R0, R0, 0x20, RZ ;  /* 0x0000002000007824 */ /* 0x000fe200078e00ff */
[----:B------:R-:W-:-:S04]  /*0290*/  SHF.L.U32 R3, R4, R3, RZ ;  /* 0x0000000304037219 */ /* 0x000fc800000006ff */
[----:B------:R-:W-:-:S05]  /*02a0*/  LOP3.LUT R2, R3, R2, RZ, 0xfc, !PT ;  /* 0x0000000203027212 */ /* 0x000fca00078efcff */
[----:B------:R0:W-:Y:S04]  /*02b0*/  ATOMS.OR RZ, [UR5], R2 ;  /* 0x00000002ffff798c */ /* 0x0001e8000b000005 */
[----:B------:R0:W-:Y:S01]  /*02c0*/  STS [UR4], R0 ;  /* 0x00000000ff007988 */ /* 0x0001e20008000804 */
[----:B------:R-:W-:Y:S05]  /*02d0*/  BRA `(.L_x_2) ;  /* 0x0000000000107947 */ /* 0x000fea0003800000 */
.L_x_1:
[----:B------:R-:W-:Y:S01]  /*02e0*/  IMAD.MOV.U32 R0, RZ, RZ, -0x1 ;  /* 0xffffffffff007424 */ /* 0x000fe200078e00ff */
[----:B------:R-:W-:-:S04]  /*02f0*/  MOV R2, 0x320 ;  /* 0x0000032000027802 */ /* 0x000fc80000000f00 */
[----:B------:R0:W-:Y:S03]  /*0300*/  STS [UR4], R0 ;  /* 0x00000000ff007988 */ /* 0x0001e60008000804 */
[----:B0-----:R-:W-:Y:S05]  /*0310*/  CALL.REL.NOINC `($__internal_1_$__cuda_sm10x_tcgen05_guardrail_trap_phase_invalid_during_alloc) ;  /* 0x000000f400ac7944 */ /* 0x001fea0003c00000 */
.L_x_2:
[----:B------:R-:W-:Y:S05]  /*0320*/  WARPSYNC.ALL ;  /* 0x0000000000007948 */ /* 0x000fea0003800000 */
[----:B------:R-:W-:Y:S01]  /*0330*/  NOP ;  /* 0x0000000000007918 */ /* 0x000fe20000000000 */
.L_x_0:
[----:B------:R-:W1:Y:S01]  /*0340*/  S2UR UR7, SR_CgaCtaId ;  /* 0x00000000000779c3 */ /* 0x000e620000008800 */
[----:B------:R-:W2:Y:S01]  /*0350*/  S2R R250, SR_TID.X ;  /* 0x0000000000fa7919 */ /* 0x000ea20000002100 */
[----:B------:R-:W-:Y:S01]  /*0360*/  UMOV UR9, 0x400 ;  /* 0x0000040000097882 */ /* 0x000fe20000000000 */
[----:B------:R-:W3:Y:S01]  /*0370*/  LDCU.64 UR10, c[0x0][0x3b0] ;  /* 0x00007600ff0a77ac */ /* 0x000ee20008000a00 */
[----:B------:R-:W4:Y:S04]  /*0380*/  LDCU.64 UR4, c[0x0][0x3b0] ;  /* 0x00007600ff0477ac */ /* 0x000f280008000a00 */
[----:B------:R-:W0:Y:S01]  /*0390*/  S2UR UR6, SR_CTAID.X ;  /* 0x00000000000679c3 */ /* 0x000e220000002500 */
[----:B------:R-:W0:Y:S07]  /*03a0*/  LDCU.64 UR30, c[0x0][0x358] ;  /* 0x00006b00ff1e77ac */ /* 0x000e2e0008000a00 */
[----:B------:R-:W3:Y:S01]  /*03b0*/  S2UR UR8, SR_CTAID.Y ;  /* 0x00000000000879c3 */ /* 0x000ee20000002600 */
[----:B-1----:R-:W-:-:S07]  /*03c0*/  ULEA UR9, UR7, UR9, 0x18 ;  /* 0x0000000907097291 */ /* 0x002fce000f8ec0ff */
[----:B------:R-:W-:Y:S08]  /*03d0*/  BAR.SYNC.DEFER_BLOCKING 0x0 ;  /* 0x0000000000007b1d */ /* 0x000ff00000010000 */
[----:B------:R-:W1:Y:S01]  /*03e0*/  LDC.64 R6, c[0x0][0x380] ;  /* 0x0000e000ff067b82 */ /* 0x000e620000000a00 */
[----:B0-----:R-:W-:-:S06]  /*03f0*/  USHF.L.U32 UR6, UR6, 0x7, URZ ;  /* 0x0000000706067899 */ /* 0x001fcc00080006ff */
[----:B------:R-:W-:Y:S01]  /*0400*/  IMAD.U32 R133, RZ, RZ, UR6 ;  /* 0x00000006ff857e24 */ /* 0x000fe2000f8e00ff */
[----:B------:R-:W0:Y:S01]  /*0410*/  LDC.64 R248, c[0x0][0x380] ;  /* 0x0000e000fff87b82 */ /* 0x000e220000000a00 */
[----:B---3--:R-:W-:Y:S02]  /*0420*/  UIMAD UR10, UR8, UR10, URZ ;  /* 0x0000000a080a72a4 */ /* 0x008fe4000f8e02ff */
[----:B----4-:R-:W-:Y:S01]  /*0430*/  UIMAD UR4, UR8, UR4, URZ ;  /* 0x00000004080472a4 */ /* 0x010fe2000f8e02ff */
[----:B--2---:R-:W-:-:S04]  /*0440*/  LOP3.LUT R133, R133, 0x7f, R250, 0xf8, !PT ;  /* 0x0000007f85857812 */ /* 0x004fc800078ef8fa */
[----:B------:R-:W2:Y:S01]  /*0450*/  LDC R235, c[0x0][0x3b8] ;  /* 0x0000ee00ffeb7b82 */ /* 0x000ea20000000800 */
[C---:B------:R-:W-:Y:S01]  /*0460*/  IMAD R5, R133.reuse, UR11, RZ ;  /* 0x0000000b85057c24 */ /* 0x040fe2000f8e02ff */
[----:B------:R-:W3:Y:S01]  /*0470*/  LDS R132, [UR9] ;  /* 0x00000009ff847984 */ /* 0x000ee20008000800 */
[----:B------:R-:W-:Y:S01]  /*0480*/  IMAD R3, R133, UR5, RZ ;  /* 0x0000000585037c24 */ /* 0x000fe2000f8e02ff */
[----:B------:R-:W-:Y:S02]  /*0490*/  USHF.R.S32.HI UR11, URZ, 0x1f, UR10 ;  /* 0x0000001fff0b7899 */ /* 0x000fe4000801140a */
[----:B------:R-:W-:Y:S01]  /*04a0*/  SHF.R.S32.HI R0, RZ, 0x1f, R5 ;  /* 0x0000001fff007819 */ /* 0x000fe20000011405 */
[----:B------:R-:W-:Y:S01]  /*04b0*/  USHF.R.S32.HI UR5, URZ, 0x1f, UR4 ;  /* 0x0000001fff057899 */ /* 0x000fe20008011404 */
[----:B-1----:R-:W-:Y:S02]  /*04c0*/  IADD3 R2, P3, P2, R5, UR10, R6 ;  /* 0x0000000a05027c10 */ /* 0x002fe4000fa7e006 */
[----:B------:R-:W-:-:S02]  /*04d0*/  SHF.R.S32.HI R10, RZ, 0x1f, R3 ;  /* 0x0000001fff0a7819 */ /* 0x000fc40000011403 */
[----:B0-----:R-:W-:Y:S02]  /*04e0*/  IADD3 R248, P0, P1, R3, UR4, R248 ;  /* 0x0000000403f87c10 */ /* 0x001fe4000f91e0f8 */
[----:B------:R-:W-:Y:S01]  /*04f0*/  IADD3.X R3, PT, PT, R0, UR11, R7, P3, P2 ;  /* 0x0000000b00037c10 */ /* 0x000fe20009fe4407 */
[----:B------:R-:W-:Y:S01]  /*0500*/  BAR.SYNC.DEFER_BLOCKING 0x0 ;  /* 0x0000000000007b1d */ /* 0x000fe20000010000 */
[----:B------:R-:W-:Y:S01]  /*0510*/  IADD3.X R10, PT, PT, R10, UR5, R249, P0, P1 ;  /* 0x000000050a0a7c10 */ /* 0x000fe200087e24f9 */
[----:B--2---:R-:W-:-:S04]  /*0520*/  IMAD R11, R235, 0x7b, RZ ;  /* 0x0000007beb0b7824 */ /* 0x004fc800078e02ff */
[----:B------:R-:W0:Y:S01]  /*0530*/  LDCU.64 UR4, c[0x0][0x3b0] ;  /* 0x00007600ff0477ac */ /* 0x000e220008000a00 */
[C---:B------:R-:W-:Y:S02]  /*0540*/  IMAD.SHL.U32 R5, R235.reuse, 0x8, RZ ;  /* 0x00000008eb057824 */ /* 0x040fe400078e00ff */
[C---:B------:R-:W-:Y:S02]  /*0550*/  IMAD.SHL.U32 R7, R235.reuse, 0x10, RZ ;  /* 0x00000010eb077824 */ /* 0x040fe400078e00ff */
[----:B------:R-:W-:Y:S01]  /*0560*/  IMAD R9, R235, 0x18, RZ ;  /* 0x00000018eb097824 */ /* 0x000fe200078e02ff */
[-C--:B------:R-:W-:Y:S01]  /*0570*/  IADD3 RZ, P0, PT, R11, R248.reuse, RZ ;  /* 0x000000f80bff7210 */ /* 0x080fe20007f1e0ff */
[C---:B------:R-:W-:Y:S02]  /*0580*/  IMAD.SHL.U32 R13, R235.reuse, 0x20, RZ ;  /* 0x00000020eb0d7824 */ /* 0x040fe400078e00ff */
[----:B------:R-:W-:Y:S01]  /*0590*/  IMAD R15, R235, 0x28, RZ ;  /* 0x00000028eb0f7824 */ /* 0x000fe200078e02ff */
[-C--:B------:R-:W-:Y:S01]  /*05a0*/  IADD3 R4, P6, PT, R7, R248.reuse, RZ ;  /* 0x000000f807047210 */ /* 0x080fe20007fde0ff */
[----:B------:R-:W-:Y:S01]  /*05b0*/  IMAD R17, R235, 0x30, RZ ;  /* 0x00000030eb117824 */ /* 0x000fe200078e02ff */
[-C--:B------:R-:W-:Y:S01]  /*05c0*/  IADD3 R6, P5, PT, R9, R248.reuse, RZ ;  /* 0x000000f809067210 */ /* 0x080fe20007fbe0ff */
[----:B------:R-:W-:Y:S01]  /*05d0*/  IMAD R19, R235, 0x38, RZ ;  /* 0x00000038eb137824 */ /* 0x000fe200078e02ff */
[----:B------:R-:W-:Y:S01]  /*05e0*/  IADD3 R8, P1, PT, R13, R248, RZ ;  /* 0x000000f80d087210 */ /* 0x000fe20007f3e0ff */
[C---:B------:R-:W-:Y:S01]  /*05f0*/  IMAD.SHL.U32 R21, R235.reuse, 0x40, RZ ;  /* 0x00000040eb157824 */ /* 0x040fe200078e00ff */
[----:B------:R1:W5:Y:S01]  /*0600*/  LDG.E.U8 R0, desc[UR30][R2.64] ;  /* 0x0000001e02007981 */ /* 0x000362000c1e1100 */
[----:B------:R-:W-:Y:S01]  /*0610*/  IMAD R23, R235, 0x48, RZ ;  /* 0x00000048eb177824 */ /* 0x000fe200078e02ff */
[----:B------:R-:W-:Y:S01]  /*0620*/  LEA.HI.X.SX32 R11, R11, R10, 0x1, P0 ;  /* 0x0000000a0b0b7211 */ /* 0x000fe200000f0eff */
[----:B------:R-:W-:Y:S01]  /*0630*/  IMAD R25, R235, 0x50, RZ ;  /* 0x00000050eb197824 */ /* 0x000fe200078e02ff */
[----:B------:R-:W-:Y:S01]  /*0640*/  IADD3 R12, P0, PT, R15, R248, RZ ;  /* 0x000000f80f0c7210 */ /* 0x000fe20007f1e0ff */
[----:B------:R-:W-:-:S02]  /*0650*/  IMAD R27, R235, 0x58, RZ ;  /* 0x00000058eb1b7824 */ /* 0x000fc400078e02ff */
[C---:B------:R-:W-:Y:S02]  /*0660*/  IMAD R29, R235.reuse, 0x60, RZ ;  /* 0x00000060eb1d7824 */ /* 0x040fe400078e02ff */
[----:B------:R-:W-:Y:S01]  /*0670*/  IMAD R31, R235, 0x68, RZ ;  /* 0x00000068eb1f7824 */ /* 0x000fe200078e02ff */
[----:B-1----:R-:W-:Y:S01]  /*0680*/  IADD3 R2, P4, PT, R5, R248, RZ ;  /* 0x000000f805027210 */ /* 0x002fe20007f9e0ff */
[C---:B------:R-:W-:Y:S02]  /*0690*/  IMAD R33, R235.reuse, 0x70, RZ ;  /* 0x00000070eb217824 */ /* 0x040fe400078e02ff */
[----:B------:R-:W-:Y:S01]  /*06a0*/  IMAD R35, R235, 0x78, RZ ;  /* 0x00000078eb237824 */ /* 0x000fe200078e02ff */
[----:B------:R-:W-:Y:S01]  /*06b0*/  LEA.HI.X.SX32 R3, R5, R10, 0x1, P4 ;  /* 0x0000000a05037211 */ /* 0x000fe200020f0eff */
[----:B------:R-:W-:Y:S01]  /*06c0*/  IMAD R47, R235, 0x79, RZ ;  /* 0x00000079eb2f7824 */ /* 0x000fe200078e02ff */
[----:B------:R-:W-:Y:S01]  /*06d0*/  IADD3 R14, P4, PT, R17, R248, RZ ;  /* 0x000000f8110e7210 */ /* 0x000fe20007f9e0ff */
        /* <DEDUP_REMOVED lines=29> */
[-C--:B------:R-:W-:Y:S01]  /*08b0*/  LEA.HI.X.SX32 R21, R23, R10.reuse, 0x1, P1 ;  /* 0x0000000a17157211 */ /* 0x080fe200008f0eff */
[----:B------:R-:W-:Y:S01]  /*08c0*/  IMAD.SHL.U32 R67, R235, 0x2, RZ ;  /* 0x00000002eb437824 */ /* 0x000fe200078e00ff */
        /* <DEDUP_REMOVED lines=10> */
[-C--:B------:R-:W-:Y:S01]  /*0970*/  IADD3 RZ, P3, PT, R47, R248.reuse, RZ ;  /* 0x000000f82fff7210 */ /* 0x080fe20007f7e0ff */
[C---:B------:R-:W-:Y:S01]  /*0980*/  IMAD R81, R235.reuse, 0x32, RZ ;  /* 0x00000032eb517824 */ /* 0x040fe200078e02ff */
[----:B------:R-:W-:Y:S01]  /*0990*/  IADD3 R34, P4, PT, R248, R235, RZ ;  /* 0x000000ebf8227210 */ /* 0x000fe20007f9e0ff */
        /* <DEDUP_REMOVED lines=8> */
[----:B------:R-:W-:Y:S01]  /*0a20*/  IMAD R91, R235, 0x5a, RZ ;  /* 0x0000005aeb5b7824 */ /* 0x000fe200078e02ff */
[-C--:B------:R-:W-:Y:S01]  /*0a30*/  LEA.HI.X.SX32 R33, R35, R10.reuse, 0x1, P0 ;  /* 0x0000000a23217211 */ /* 0x080fe200000f0eff */
[C---:B------:R-:W-:Y:S01]  /*0a40*/  IMAD R93, R235.reuse, 0x62, RZ ;  /* 0x00000062eb5d7824 */ /* 0x040fe200078e02ff */
[CC--:B------:R-:W-:Y:S01]  /*0a50*/  LEA.HI.X.SX32 R35, R235.reuse, R10.reuse, 0x1, P4 ;  /* 0x0000000aeb237211 */ /* 0x0c0fe200020f0eff */
[----:B------:R-:W-:Y:S01]  /*0a60*/  IMAD R95, R235, 0x6a, RZ ;  /* 0x0000006aeb5f7824 */ /* 0x000fe200078e02ff */
[-C--:B------:R-:W-:Y:S01]  /*0a70*/  LEA.HI.X.SX32 R47, R47, R10.reuse, 0x1, P3 ;  /* 0x0000000a2f2f7211 */ /* 0x080fe200018f0eff */
[----:B------:R-:W-:Y:S01]  /*0a80*/  IMAD R97, R235, 0x72, RZ ;  /* 0x00000072eb617824 */ /* 0x000fe200078e02ff */
[----:B------:R-:W-:Y:S01]  /*0a90*/  LEA.HI.X.SX32 R37, R37, R10, 0x1, P6 ;  /* 0x0000000a25257211 */ /* 0x000fe200030f0eff */
[----:B------:R-:W-:Y:S01]  /*0aa0*/  IMAD R99, R235, 0x3, RZ ;  /* 0x00000003eb637824 */ /* 0x000fe200078e02ff */
[-C--:B------:R-:W-:Y:S01]  /*0ab0*/  IADD3 R40, P1, PT, R41, R248.reuse, RZ ;  /* 0x000000f829287210 */ /* 0x080fe20007f3e0ff */
[----:B------:R-:W-:Y:S01]  /*0ac0*/  IMAD R101, R235, 0xb, RZ ;  /* 0x0000000beb657824 */ /* 0x000fe200078e02ff */
[-C--:B------:R-:W-:Y:S01]  /*0ad0*/  IADD3 R42, P0, PT, R43, R248.reuse, RZ ;  /* 0x000000f82b2a7210 */ /* 0x080fe20007f1e0ff */
[----:B------:R-:W-:Y:S01]  /*0ae0*/  IMAD R103, R235, 0x13, RZ ;  /* 0x00000013eb677824 */ /* 0x000fe200078e02ff */
[-C--:B------:R-:W-:Y:S01]  /*0af0*/  IADD3 R44, P4, PT, R45, R248.reuse, RZ ;  /* 0x000000f82d2c7210 */ /* 0x080fe20007f9e0ff */
[----:B------:R-:W-:Y:S01]  /*0b00*/  IMAD R105, R235, 0x1b, RZ ;  /* 0x0000001beb697824 */ /* 0x000fe200078e02ff */
[-C--:B------:R-:W-:Y:S01]  /*0b10*/  IADD3 R48, P3, PT, R49, R248.reuse, RZ ;  /* 0x000000f831307210 */ /* 0x080fe20007f7e0ff */
        /* <DEDUP_REMOVED lines=10> */
[----:B------:R-:W-:Y:S01]  /*0bc0*/  IMAD R117, R235, 0x4b, RZ ;  /* 0x0000004beb757824 */ /* 0x000fe200078e02ff */
[-C--:B------:R-:W-:Y:S01]  /*0bd0*/  LEA.HI.X.SX32 R45, R45, R10.reuse, 0x1, P4 ;  /* 0x0000000a2d2d7211 */ /* 0x080fe200020f0eff */
        /* <DEDUP_REMOVED lines=10> */
[----:B------:R-:W-:Y:S01]  /*0c80*/  IMAD.SHL.U32 R129, R235, 0x4, RZ ;  /* 0x00000004eb817824 */ /* 0x000fe200078e00ff */
        /* <DEDUP_REMOVED lines=18> */
[-C--:B------:R-:W-:Y:S01]  /*0db0*/  IADD3 RZ, P2, PT, R79, R248.reuse, RZ ;  /* 0x000000f84fff7210 */ /* 0x080fe20007f5e0ff */
        /* <DEDUP_REMOVED lines=100> */
[----:B------:R-:W5:Y:S01]  /*1400*/  LDG.E.U8 R2, desc[UR30][R2.64] ;  /* 0x0000001e02027981 */ /* 0x000f62000c1e1100 */
[----:B------:R-:W-:-:S02]  /*1410*/  LEA.HI.X.SX32 R111, R111, R10, 0x1, P1 ;  /* 0x0000000a6f6f7211 */ /* 0x000fc400008f0eff */
[-C--:B------:R-:W-:Y:S01]  /*1420*/  LEA.HI.X.SX32 R113, R113, R10.reuse, 0x1, P0 ;  /* 0x0000000a71717211 */ /* 0x080fe200000f0eff */
[----:B------:R1:W5:Y:S01]  /*1430*/  LDG.E.U8 R16, desc[UR30][R16.64] ;  /* 0x0000001e10107981 */ /* 0x000362000c1e1100 */
[-C--:B------:R-:W-:Y:S02]  /*1440*/  LEA.HI.X.SX32 R115, R115, R10.reuse, 0x1, P4 ;  /* 0x0000000a73737211 */ /* 0x080fe400020f0eff */
[-C--:B------:R-:W-:Y:S01]  /*1450*/  LEA.HI.X.SX32 R117, R117, R10.reuse, 0x1, P3 ;  /* 0x0000000a75757211 */ /* 0x080fe200018f0eff */
[----:B0-----:R-:W-:Y:S01]  /*1460*/  UIMAD UR4, UR8, UR4, URZ ;  /* 0x00000004080472a4 */ /* 0x001fe2000f8e02ff */
[----:B------:R-:W-:Y:S01]  /*1470*/  LEA.HI.X.SX32 R119, R119, R10, 0x1, P6 ;  /* 0x0000000a77777211 */ /* 0x000fe200030f0eff */
[----:B------:R-:W5:Y:S01]  /*1480*/  LDG.E.U8 R24, desc[UR30][R24.64] ;  /* 0x0000001e18187981 */ /* 0x000f62000c1e1100 */
[-C--:B------:R-:W-:Y:S02]  /*1490*/  IADD3 R122, P2, PT, R123, R248.reuse, RZ ;  /* 0x000000f87b7a7210 */ /* 0x080fe40007f5e0ff */
[-C--:B------:R-:W-:Y:S01]  /*14a0*/  IADD3 R124, P1, PT, R125, R248.reuse, RZ ;  /* 0x000000f87d7c7210 */ /* 0x080fe20007f3e0ff */
[----:B------:R-:W5:Y:S01]  /*14b0*/  LDG.E.U8 R26, desc[UR30][R26.64] ;  /* 0x0000001e1a1a7981 */ /* 0x000f62000c1e1100 */
[----:B------:R-:W-:-:S02]  /*14c0*/  IADD3 R126, P0, PT, R127, R248, RZ ;  /* 0x000000f87f7e7210 */ /* 0x000fc40007f1e0ff */
[-C--:B------:R-:W-:Y:S01]  /*14d0*/  IADD3 R128, P4, PT, R129, R248.reuse, RZ ;  /* 0x000000f881807210 */ /* 0x080fe20007f9e0ff */
[----:B------:R-:W5:Y:S01]  /*14e0*/  LDG.E.U8 R28, desc[UR30][R28.64] ;  /* 0x0000001e1c1c7981 */ /* 0x000f62000c1e1100 */
[-C--:B------:R-:W-:Y:S02]  /*14f0*/  IADD3 R130, P3, PT, R131, R248.reuse, RZ ;  /* 0x000000f883827210 */ /* 0x080fe40007f7e0ff */
[----:B------:R-:W-:Y:S01]  /*1500*/  IADD3 R134, P6, PT, R135, R248, RZ ;  /* 0x000000f887867210 */ /* 0x000fe20007fde0ff */
[----:B------:R-:W5:Y:S01]  /*1510*/  LDG.E.U8 R14, desc[UR30][R14.64] ;  /* 0x0000001e0e0e7981 */ /* 0x000f62000c1e1100 */
[----:B------:R-:W-:Y:S02]  /*1520*/  LEA.HI.X.SX32 R121, R121, R10, 0x1, P5 ;  /* 0x0000000a79797211 */ /* 0x000fe400028f0eff */
[----:B------:R-:W-:Y:S01]  /*1530*/  IADD3 R136, P5, PT, R137, R248, RZ ;  /* 0x000000f889887210 */ /* 0x000fe20007fbe0ff */
[----:B-1----:R-:W-:Y:S01]  /*1540*/  IMAD R17, R133, UR5, RZ ;  /* 0x0000000585117c24 */ /* 0x002fe2000f8e02ff */
[-C--:B------:R-:W-:Y:S01]  /*1550*/  LEA.HI.X.SX32 R123, R123, R10.reuse, 0x1, P2 ;  /* 0x0000000a7b7b7211 */ /* 0x080fe200010f0eff */
[----:B------:R-:W5:Y:S01]  /*1560*/  LDG.E.U8 R6, desc[UR30][R6.64] ;  /* 0x0000001e06067981 */ /* 0x000f62000c1e1100 */
[----:B------:R-:W-:-:S02]  /*1570*/  LEA.HI.X.SX32 R125, R125, R10, 0x1, P1 ;  /* 0x0000000a7d7d7211 */ /* 0x000fc400008f0eff */
[-C--:B------:R-:W-:Y:S01]  /*1580*/  LEA.HI.X.SX32 R127, R127, R10.reuse, 0x1, P0 ;  /* 0x0000000a7f7f7211 */ /* 0x080fe200000f0eff */
[----:B------:R-:W5:Y:S01]  /*1590*/  LDG.E.U8 R8, desc[UR30][R8.64] ;  /* 0x0000001e08087981 */ /* 0x000f62000c1e1100 */
[-C--:B------:R-:W-:Y:S02]  /*15a0*/  LEA.HI.X.SX32 R129, R129, R10.reuse, 0x1, P4 ;  /* 0x0000000a81817211 */ /* 0x080fe400020f0eff */
[-C--:B------:R-:W-:Y:S01]  /*15b0*/  LEA.HI.X.SX32 R131, R131, R10.reuse, 0x1, P3 ;  /* 0x0000000a83837211 */ /* 0x080fe200018f0eff */
[----:B------:R-:W5:Y:S01]  /*15c0*/  LDG.E.U8 R12, desc[UR30][R12.64] ;  /* 0x0000001e0c0c7981 */ /* 0x000f62000c1e1100 */
[----:B------:R-:W-:Y:S02]  /*15d0*/  LEA.HI.X.SX32 R135, R135, R10, 0x1, P6 ;  /* 0x0000000a87877211 */ /* 0x000fe400030f0eff */
[-C--:B------:R-:W-:Y:S01]  /*15e0*/  IADD3 R138, P2, PT, R139, R248.reuse, RZ ;  /* 0x000000f88b8a7210 */ /* 0x080fe20007f5e0ff */
[----:B------:R0:W5:Y:S01]  /*15f0*/  LDG.E.U8 R3, desc[UR30][R128.64] ;  /* 0x0000001e80037981 */ /* 0x000162000c1e1100 */
[----:B------:R-:W-:-:S02]  /*1600*/  IADD3 R140, P1, PT, R141, R248, RZ ;  /* 0x000000f88d8c7210 */ /* 0x000fc40007f3e0ff */
[-C--:B------:R-:W-:Y:S01]  /*1610*/  IADD3 R142, P0, PT, R143, R248.reuse, RZ ;  /* 0x000000f88f8e7210 */ /* 0x080fe20007f1e0ff */
[----:B------:R-:W5:Y:S01]  /*1620*/  LDG.E.U8 R18, desc[UR30][R18.64] ;  /* 0x0000001e12127981 */ /* 0x000f62000c1e1100 */
[-C--:B------:R-:W-:Y:S02]  /*1630*/  IADD3 R144, P4, PT, R145, R248.reuse, RZ ;  /* 0x000000f891907210 */ /* 0x080fe40007f9e0ff */
[-C--:B------:R-:W-:Y:S01]  /*1640*/  IADD3 R146, P3, PT, R147, R248.reuse, RZ ;  /* 0x000000f893927210 */ /* 0x080fe20007f7e0ff */
[----:B------:R-:W5:Y:S01]  /*1650*/  LDG.E.U8 R20, desc[UR30][R20.64] ;  /* 0x0000001e14147981 */ /* 0x000f62000c1e1100 */
[----:B------:R-:W-:Y:S01]  /*1660*/  IADD3 R148, P6, PT, R149, R248, RZ ;  /* 0x000000f895947210 */ /* 0x000fe20007fde0ff */
[----:B0-----:R-:W0:Y:S01]  /*1670*/  LDC.64 R128, c[0x0][0x380] ;  /* 0x0000e000ff807b82 */ /* 0x001e220000000a00 */
[----:B------:R-:W-:Y:S01]  /*1680*/  LEA.HI.X.SX32 R137, R137, R10, 0x1, P5 ;  /* 0x0000000a89897211 */ /* 0x000fe200028f0eff */
[----:B------:R-:W-:Y:S01]  /*1690*/  USHF.R.S32.HI UR5, URZ, 0x1f, UR4 ;  /* 0x0000001fff057899 */ /* 0x000fe20008011404 */
[----:B------:R-:W-:Y:S01]  /*16a0*/  IADD3 R150, P5, PT, R151, R248, RZ ;  /* 0x000000f897967210 */ /* 0x000fe20007fbe0ff */
[----:B------:R-:W5:Y:S01]  /*16b0*/  LDG.E.U8 R22, desc[UR30][R22.64] ;  /* 0x0000001e16167981 */ /* 0x000f62000c1e1100 */
[----:B------:R-:W-:-:S02]  /*16c0*/  LEA.HI.X.SX32 R139, R139, R10, 0x1, P2 ;  /* 0x0000000a8b8b7211 */ /* 0x000fc400010f0eff */
[-C--:B------:R-:W-:Y:S01]  /*16d0*/  LEA.HI.X.SX32 R141, R141, R10.reuse, 0x1, P1 ;  /* 0x0000000a8d8d7211 */ /* 0x080fe200008f0eff */
[----:B------:R-:W5:Y:S01]  /*16e0*/  LDG.E.U8 R30, desc[UR30][R30.64] ;  /* 0x0000001e1e1e7981 */ /* 0x000f62000c1e1100 */
[-C--:B------:R-:W-:Y:S02]  /*16f0*/  LEA.HI.X.SX32 R143, R143, R10.reuse, 0x1, P0 ;  /* 0x0000000a8f8f7211 */ /* 0x080fe400000f0eff */
[-C--:B------:R-:W-:Y:S01]  /*1700*/  LEA.HI.X.SX32 R145, R145, R10.reuse, 0x1, P4 ;  /* 0x0000000a91917211 */ /* 0x080fe200020f0eff */
[----:B------:R-:W5:Y:S01]  /*1710*/  LDG.E.U8 R32, desc[UR30][R32.64] ;  /* 0x0000001e20207981 */ /* 0x000f62000c1e1100 */
[-C--:B------:R-:W-:Y:S02]  /*1720*/  LEA.HI.X.SX32 R147, R147, R10.reuse, 0x1, P3 ;  /* 0x0000000a93937211 */ /* 0x080fe400018f0eff */
[----:B------:R-:W-:Y:S01]  /*1730*/  LEA.HI.X.SX32 R149, R149, R10, 0x1, P6 ;  /* 0x0000000a95957211 */ /* 0x000fe200030f0eff */
[----:B------:R-:W5:Y:S01]  /*1740*/  LDG.E.U8 R34, desc[UR30][R34.64] ;  /* 0x0000001e22227981 */ /* 0x000f62000c1e1100 */
[----:B------:R-:W-:-:S02]  /*1750*/  IADD3 R152, P2, PT, R153, R248, RZ ;  /* 0x000000f899987210 */ /* 0x000fc40007f5e0ff */
[-C--:B------:R-:W-:Y:S01]  /*1760*/  IADD3 R154, P1, PT, R155, R248.reuse, RZ ;  /* 0x000000f89b9a7210 */ /* 0x080fe20007f3e0ff */
[----:B------:R-:W5:Y:S01]  /*1770*/  LDG.E.U8 R7, desc[UR30][R146.64] ;  /* 0x0000001e92077981 */ /* 0x000f62000c1e1100 */
[-C--:B------:R-:W-:Y:S02]  /*1780*/  IADD3 R156, P0, PT, R157, R248.reuse, RZ ;  /* 0x000000f89d9c7210 */ /* 0x080fe40007f1e0ff */
[-C--:B------:R-:W-:Y:S01]  /*1790*/  IADD3 R158, P4, PT, R159, R248.reuse, RZ ;  /* 0x000000f89f9e7210 */ /* 0x080fe20007f9e0ff */
[----:B------:R-:W5:Y:S01]  /*17a0*/  LDG.E.U8 R9, desc[UR30][R148.64] ;  /* 0x0000001e94097981 */ /* 0x000f62000c1e1100 */
[-C--:B------:R-:W-:Y:S02]  /*17b0*/  IADD3 R160, P3, PT, R161, R248.reuse, RZ ;  /* 0x000000f8a1a07210 */ /* 0x080fe40007f7e0ff */
[----:B------:R-:W-:Y:S01]  /*17c0*/  IADD3 R162, P6, PT, R163, R248, RZ ;  /* 0x000000f8a3a27210 */ /* 0x000fe20007fde0ff */
[----:B------:R-:W5:Y:S01]  /*17d0*/  LDG.E.U8 R36, desc[UR30][R36.64] ;  /* 0x0000001e24247981 */ /* 0x000f62000c1e1100 */
[----:B------:R-:W-:-:S02]  /*17e0*/  LEA.HI.X.SX32 R151, R151, R10, 0x1, P5 ;  /* 0x0000000a97977211 */ /* 0x000fc400028f0eff */
[----:B------:R-:W-:Y:S01]  /*17f0*/  IADD3 R164, P5, PT, R165, R248, RZ ;  /* 0x000000f8a5a47210 */ /* 0x000fe20007fbe0ff */
[----:B------:R-:W5:Y:S01]  /*1800*/  LDG.E.U8 R38, desc[UR30][R38.64] ;  /* 0x0000001e26267981 */ /* 0x000f62000c1e1100 */
[-C--:B------:R-:W-:Y:S02]  /*1810*/  LEA.HI.X.SX32 R153, R153, R10.reuse, 0x1, P2 ;  /* 0x0000000a99997211 */ /* 0x080fe400010f0eff */
[-C--:B------:R-:W-:Y:S01]  /*1820*/  LEA.HI.X.SX32 R155, R155, R10.reuse, 0x1, P1 ;  /* 0x0000000a9b9b7211 */ /* 0x080fe200008f0eff */
[----:B------:R-:W5:Y:S01]  /*1830*/  LDG.E.U8 R13, desc[UR30][R150.64] ;  /* 0x0000001e960d7981 */ /* 0x000f62000c1e1100 */
[-C--:B------:R-:W-:Y:S02]  /*1840*/  LEA.HI.X.SX32 R157, R157, R10.reuse, 0x1, P0 ;  /* 0x0000000a9d9d7211 */ /* 0x080fe400000f0eff */
[-C--:B------:R-:W-:Y:S01]  /*1850*/  LEA.HI.X.SX32 R159, R159, R10.reuse, 0x1, P4 ;  /* 0x0000000a9f9f7211 */ /* 0x080fe200020f0eff */
[----:B------:R1:W5:Y:S01]  /*1860*/  LDG.E.U8 R15, desc[UR30][R152.64] ;  /* 0x0000001e980f7981 */ /* 0x000362000c1e1100 */
[----:B------:R-:W-:-:S02]  /*1870*/  LEA.HI.X.SX32 R161, R161, R10, 0x1, P3 ;  /* 0x0000000aa1a17211 */ /* 0x000fc400018f0eff */
[----:B------:R-:W-:Y:S01]  /*1880*/  LEA.HI.X.SX32 R163, R163, R10, 0x1, P6 ;  /* 0x0000000aa3a37211 */ /* 0x000fe200030f0eff */
[----:B------:R-:W5:Y:S01]  /*1890*/  LDG.E.U8 R40, desc[UR30][R40.64] ;  /* 0x0000001e28287981 */ /* 0x000f62000c1e1100 */
[-C--:B------:R-:W-:Y:S02]  /*18a0*/  IADD3 R166, P2, PT, R167, R248.reuse, RZ ;  /* 0x000000f8a7a67210 */ /* 0x080fe40007f5e0ff */
[-C--:B------:R-:W-:Y:S01]  /*18b0*/  IADD3 R168, P1, PT, R169, R248.reuse, RZ ;  /* 0x000000f8a9a87210 */ /* 0x080fe20007f3e0ff */
[----:B------:R-:W5:Y:S01]  /*18c0*/  LDG.E.U8 R42, desc[UR30][R42.64] ;  /* 0x0000001e2a2a7981 */ /* 0x000f62000c1e1100 */
[-C--:B------:R-:W-:Y:S02]  /*18d0*/  IADD3 R170, P0, PT, R171, R248.reuse, RZ ;  /* 0x000000f8abaa7210 */ /* 0x080fe40007f1e0ff */
[-C--:B------:R-:W-:Y:S01]  /*18e0*/  IADD3 R172, P4, PT, R173, R248.reuse, RZ ;  /* 0x000000f8adac7210 */ /* 0x080fe20007f9e0ff */
[----:B------:R-:W5:Y:S01]  /*18f0*/  LDG.E.U8 R44, desc[UR30][R44.64] ;  /* 0x0000001e2c2c7981 */ /* 0x000f62000c1e1100 */
[----:B------:R-:W-:-:S02]  /*1900*/  IADD3 R174, P3, PT, R175, R248, RZ ;  /* 0x000000f8afae7210 */ /* 0x000fc40007f7e0ff */
[----:B------:R-:W-:Y:S01]  /*1910*/  IADD3 R176, P6, PT, R177, R248, RZ ;  /* 0x000000f8b1b07210 */ /* 0x000fe20007fde0ff */
[----:B------:R-:W5:Y:S01]  /*1920*/  LDG.E.U8 R48, desc[UR30][R48.64] ;  /* 0x0000001e30307981 */ /* 0x000f62000c1e1100 */
[----:B------:R-:W-:Y:S02]  /*1930*/  LEA.HI.X.SX32 R165, R165, R10, 0x1, P5 ;  /* 0x0000000aa5a57211 */ /* 0x000fe400028f0eff */
[----:B------:R-:W-:Y:S01]  /*1940*/  IADD3 R178, P5, PT, R179, R248, RZ ;  /* 0x000000f8b3b27210 */ /* 0x000fe20007fbe0ff */
[----:B------:R-:W5:Y:S01]  /*1950*/  LDG.E.U8 R50, desc[UR30][R50.64] ;  /* 0x0000001e32327981 */ /* 0x000f62000c1e1100 */
[-C--:B------:R-:W-:Y:S02]  /*1960*/  LEA.HI.X.SX32 R167, R167, R10.reuse, 0x1, P2 ;  /* 0x0000000aa7a77211 */ /* 0x080fe400010f0eff */
[-C--:B------:R-:W-:Y:S01]  /*1970*/  LEA.HI.X.SX32 R169, R169, R10.reuse, 0x1, P1 ;  /* 0x0000000aa9a97211 */ /* 0x080fe200008f0eff */
[----:B------:R-:W5:Y:S01]  /*1980*/  LDG.E.U8 R52, desc[UR30][R52.64] ;  /* 0x0000001e34347981 */ /* 0x000f62000c1e1100 */
[----:B------:R-:W-:-:S02]  /*1990*/  LEA.HI.X.SX32 R171, R171, R10, 0x1, P0 ;  /* 0x0000000aabab7211 */ /* 0x000fc400000f0eff */
[-C--:B------:R-:W-:Y:S01]  /*19a0*/  LEA.HI.X.SX32 R173, R173, R10.reuse, 0x1, P4 ;  /* 0x0000000aadad7211 */ /* 0x080fe200020f0eff */
[----:B------:R-:W5:Y:S01]  /*19b0*/  LDG.E.U8 R54, desc[UR30][R54.64] ;  /* 0x0000001e36367981 */ /* 0x000f62000c1e1100 */
[-C--:B------:R-:W-:Y:S02]  /*19c0*/  LEA.HI.X.SX32 R175, R175, R10.reuse, 0x1, P3 ;  /* 0x0000000aafaf7211 */ /* 0x080fe400018f0eff */
        /* <DEDUP_REMOVED lines=40> */
[----:B------:R-:W5:Y:S01]  /*1c50*/  LDG.E.U8 R84, desc[UR30][R84.64] ;  /* 0x0000001e54547981 */ /* 0x000f62000c1e1100 */
        /* <DEDUP_REMOVED lines=64> */
[-C--:B------:R-:W-:Y:S01]  /*2060*/  LEA.HI.X.SX32 R247, R247, R10.reuse, 0x1, P6 ;  /* 0x0000000af7f77211 */ /* 0x080fe200030f0eff */
[----:B------:R-:W5:Y:S01]  /*2070*/  LDG.E.U8 R130, desc[UR30][R130.64] ;  /* 0x0000001e82827981 */ /* 0x000f62000c1e1100 */
[----:B------:R-:W-:Y:S02]  /*2080*/  LEA.HI.X.SX32 R249, R46, R10, 0x1, P5 ;  /* 0x0000000a2ef97211 */ /* 0x000fe400028f0eff */
[----:B------:R-:W2:Y:S01]  /*2090*/  LDC R10, c[0x0][0x3b8] ;  /* 0x0000ee00ff0a7b82 */ /* 0x000ea20000000800 */
[----:B0-----:R-:W-:Y:S01]  /*20a0*/  IADD3 R128, P1, P0, R17, UR4, R128 ;  /* 0x0000000411807c10 */ /* 0x001fe2000f83e080 */
[----:B------:R-:W5:Y:S01]  /*20b0*/  LDG.E.U8 R136, desc[UR30][R136.64] ;  /* 0x0000001e88887981 */ /* 0x000f62000c1e1100 */
[----:B------:R-:W-:Y:S01]  /*20c0*/  SHF.R.S32.HI R46, RZ, 0x1f, R17 ;  /* 0x0000001fff2e7819 */ /* 0x000fe20000011411 */
[----:B------:R-:W0:Y:S02]  /*20d0*/  LDCU UR4, c[0x0][0x3c8] ;  /* 0x00007900ff0477ac */ /* 0x000e240008000800 */
[----:B------:R-:W5:Y:S01]  /*20e0*/  LDG.E.U8 R138, desc[UR30][R138.64] ;  /* 0x0000001e8a8a7981 */ /* 0x000f62000c1e1100 */
[----:B-1----:R-:W-:-:S03]  /*20f0*/  IADD3.X R152, PT, PT, R46, UR5, R129, P1, P0 ;  /* 0x000000052e987c10 */ /* 0x002fc60008fe0481 */
[----:B------:R-:W5:Y:S04]  /*2100*/  LDG.E.U8 R140, desc[UR30][R140.64] ;  /* 0x0000001e8c8c7981 */ /* 0x000f68000c1e1100 */
[----:B------:R-:W5:Y:S04]  /*2110*/  LDG.E.U8 R142, desc[UR30][R142.64] ;  /* 0x0000001e8e8e7981 */ /* 0x000f68000c1e1100 */
[----:B------:R-:W5:Y:S04]  /*2120*/  LDG.E.U8 R144, desc[UR30][R144.64] ;  /* 0x0000001e90907981 */ /* 0x000f68000c1e1100 */
[----:B------:R-:W5:Y:S01]  /*2130*/  LDG.E.U8 R154, desc[UR30][R154.64] ;  /* 0x0000001e9a9a7981 */ /* 0x000f62000c1e1100 */
[----:B--2---:R-:W-:-:S02]  /*2140*/  IMAD R25, R10, 0x7d, RZ ;  /* 0x0000007d0a197824 */ /* 0x004fc400078e02ff */
[C---:B------:R-:W-:Y:S01]  /*2150*/  IMAD R27, R10.reuse, 0x7e, RZ ;  /* 0x0000007e0a1b7824 */ /* 0x040fe200078e02ff */
[----:B------:R-:W5:Y:S01]  /*2160*/  LDG.E.U8 R156, desc[UR30][R156.64] ;  /* 0x0000001e9c9c7981 */ /* 0x000f62000c1e1100 */
[C---:B------:R-:W-:Y:S01]  /*2170*/  IMAD R29, R10.reuse, 0x7f, RZ ;  /* 0x0000007f0a1d7824 */ /* 0x040fe200078e02ff */
[-C--:B------:R-:W-:Y:S01]  /*2180*/  IADD3 R146, P1, PT, R25, R128.reuse, RZ ;  /* 0x0000008019927210 */ /* 0x080fe20007f3e0ff */
[C---:B------:R-:W-:Y:S01]  /*2190*/  IMAD R17, R10.reuse, 0x79, RZ ;  /* 0x000000790a117824 */ /* 0x040fe200078e02ff */
[-C--:B------:R-:W-:Y:S01]  /*21a0*/  IADD3 R148, P2, PT, R27, R128.reuse, RZ ;  /* 0x000000801b947210 */ /* 0x080fe20007f5e0ff */
[C---:B------:R-:W-:Y:S01]  /*21b0*/  IMAD R21, R10.reuse, 0x7b, RZ ;  /* 0x0000007b0a157824 */ /* 0x040fe200078e02ff */
[----:B------:R-:W-:Y:S01]  /*21c0*/  IADD3 R150, P3, PT, R29, R128, RZ ;  /* 0x000000801d967210 */ /* 0x000fe20007f7e0ff */
[C---:B------:R-:W-:Y:S01]  /*21d0*/  IMAD R19, R10.reuse, 0x7a, RZ ;  /* 0x0000007a0a137824 */ /* 0x040fe200078e02ff */
[----:B------:R-:W5:Y:S01]  /*21e0*/  LDG.E.U8 R158, desc[UR30][R158.64] ;  /* 0x0000001e9e9e7981 */ /* 0x000f62000c1e1100 */
[----:B------:R-:W-:Y:S01]  /*21f0*/  IMAD R23, R10, 0x7c, RZ ;  /* 0x0000007c0a177824 */ /* 0x000fe200078e02ff */
[-C--:B------:R-:W-:Y:S01]  /*2200*/  LEA.HI.X.SX32 R147, R25, R152.reuse, 0x1, P1 ;  /* 0x0000009819937211 */ /* 0x080fe200008f0eff */
[--C-:B------:R-:W-:Y:S01]  /*2210*/  IMAD.IADD R46, R17, 0x1, R128.reuse ;  /* 0x00000001112e7824 */ /* 0x100fe200078e0280 */
[-C--:B------:R-:W-:Y:S01]  /*2220*/  LEA.HI.X.SX32 R149, R27, R152.reuse, 0x1, P2 ;  /* 0x000000981b957211 */ /* 0x080fe200010f0eff */
[--C-:B------:R-:W-:Y:S01]  /*2230*/  IMAD.IADD R10, R21, 0x1, R128.reuse ;  /* 0x00000001150a7824 */ /* 0x100fe200078e0280 */
[----:B------:R-:W-:Y:S01]  /*2240*/  LEA.HI.X.SX32 R151, R29, R152, 0x1, P3 ;  /* 0x000000981d977211 */ /* 0x000fe200018f0eff */
[----:B------:R-:W-:Y:S01]  /*2250*/  IMAD.IADD R78, R19, 0x1, R128 ;  /* 0x00000001134e7824 */ /* 0x000fe200078e0280 */
[----:B------:R-:W5:Y:S04]  /*2260*/  LDG.E.U8 R160, desc[UR30][R160.64] ;  /* 0x0000001ea0a07981 */ /* 0x000f68000c1e1100 */
        /* <DEDUP_REMOVED lines=51> */
[----:B------:R1:W5:Y:S02]  /*25a0*/  LDG.E.U8 R5, desc[UR30][R134.64] ;  /* 0x0000001e86057981 */ /* 0x000364000c1e1100 */
[----:B-1----:R-:W-:-:S02]  /*25b0*/  IADD3 R134, P0, PT, R23, R128, RZ ;  /* 0x0000008017867210 */ /* 0x002fc40007f1e0ff */
[----:B------:R-:W1:Y:S02]  /*25c0*/  LDC.64 R128, c[0x0][0x3c0] ;  /* 0x0000f000ff807b82 */ /* 0x000e640000000a00 */
[----:B------:R-:W-:Y:S02]  /*25d0*/  LEA.HI.X.SX32 R135, R23, R152, 0x1, P0 ;  /* 0x0000009817877211 */ /* 0x000fe400000f0eff */
[----:B------:R-:W-:Y:S02]  /*25e0*/  LOP3.LUT R17, R250, 0x7f, RZ, 0xc0, !PT ;  /* 0x0000007ffa117812 */ /* 0x000fe400078ec0ff */
[----:B------:R-:W-:Y:S01]  /*25f0*/  SHF.R.U32.HI R23, RZ, 0x5, R250 ;  /* 0x00000005ff177819 */ /* 0x000fe200000116fa */
[----:B------:R2:W5:Y:S01]  /*2600*/  LDG.E.U8 R21, desc[UR30][R134.64] ;  /* 0x0000001e86157981 */ /* 0x000562000c1e1100 */
[----:B------:R-:W2:Y:S01]  /*2610*/  LDC.64 R152, c[0x0][0x388] ;  /* 0x0000e200ff987b82 */ /* 0x000ea20000000a00 */
[----:B0-----:R-:W-:Y:S01]  /*2620*/  IMAD R19, R17, UR4, RZ ;  /* 0x0000000411137c24 */ /* 0x001fe2000f8e02ff */
[----:B------:R-:W-:-:S02]  /*2630*/  R2UR UR23, R23 ;  /* 0x00000000171772ca */ /* 0x000fc400000e0000 */
[----:B---3--:R-:W-:Y:S02]  /*2640*/  R2UR UR36, R132 ;  /* 0x00000000842472ca */ /* 0x008fe400000e0000 */
[----:B------:R-:W-:Y:S01]  /*2650*/  LOP3.LUT R252, R250, 0x7f, RZ, 0xc0, !PT ;  /* 0x0000007ffafc7812 */ /* 0x000fe200078ec0ff */
[----:B-1----:R-:W-:-:S05]  /*2660*/  IMAD R17, R128, UR8, RZ ;  /* 0x0000000880117c24 */ /* 0x002fca000f8e02ff */
[--C-:B------:R-:W-:Y:S02]  /*2670*/  SHF.R.S32.HI R128, RZ, 0x1f, R17.reuse ;  /* 0x0000001fff807819 */ /* 0x100fe40000011411 */
[----:B--2---:R-:W-:Y:S02]  /*2680*/  IADD3 R134, P0, P1, R19, R152, R17 ;  /* 0x0000009813867210 */ /* 0x004fe4000791e011 */
[----:B------:R-:W-:-:S04]  /*2690*/  SHF.R.S32.HI R19, RZ, 0x1f, R19 ;  /* 0x0000001fff137819 */ /* 0x000fc80000011413 */
[----:B------:R-:W-:Y:S01]  /*26a0*/  IADD3.X R135, PT, PT, R19, R153, R128, P0, P1 ;  /* 0x0000009913877210 */ /* 0x000fe200007e2480 */
[----:B------:R-:W-:Y:S06]  /*26b0*/  BRA.U UP0, `(.L_x_5) ;  /* 0x0000000100187547 */ /* 0x000fec000b800000 */
[----:B------:R-:W-:Y:S01]  /*26c0*/  ELECT P0, URZ, PT ;  /* 0x0000000000ff782f */ /* 0x000fe20003800000 */
[----:B------:R-:W-:Y:S01]  /*26d0*/  IMAD.MOV.U32 R11, RZ, RZ, 0x1 ;  /* 0x00000001ff0b7424 */ /* 0x000fe200078e00ff */
[----:B------:R-:W-:Y:S01]  /*26e0*/  UMOV UR4, 0x40 ;  /* 0x0000004000047882 */ /* 0x000fe20000000000 */
[----:B------:R-:W-:Y:S01]  /*26f0*/  UVIRTCOUNT.DEALLOC.SMPOOL 0x80 ;  /* 0x000000800000784c */ /* 0x000fe20000000000 */
[----:B------:R-:W-:-:S09]  /*2700*/  ULEA UR4, UR7, UR4, 0x18 ;  /* 0x0000000407047291 */ /* 0x000fd2000f8ec0ff */
[----:B------:R0:W-:Y:S03]  /*2710*/  @P0 STS.U8 [UR4], R11 ;  /* 0x0000000bff000988 */ /* 0x0001e60008000004 */
.L_x_5:
[----:B-----5:R-:W-:Y:S01]  /*2720*/  STS.U8 [R252+UR9], R0 ;  /* 0x00000000fc007988 */ /* 0x020fe20008000009 */
[C---:B------:R-:W-:Y:S01]  /*2730*/  LOP3.LUT R49, R252.reuse, 0x10, RZ, 0x3c, !PT ;  /* 0x00000010fc317812 */ /* 0x040fe200078e3cff */
[----:B------:R-:W-:Y:S01]  /*2740*/  USHF.L.U32 UR4, UR23, 0x15, URZ ;  /* 0x0000001517047899 */ /* 0x000fe200080006ff */
[C---:B------:R-:W-:Y:S01]  /*2750*/  LOP3.LUT R47, R252.reuse, 0x20, RZ, 0x3c, !PT ;  /* 0x00000020fc2f7812 */ /* 0x040fe200078e3cff */
[----:B------:R1:W-:Y:S01]  /*2760*/  STS.U8 [R252+UR9+0x400], R2 ;  /* 0x00040002fc007988 */ /* 0x0003e20008000009 */
[C---:B------:R-:W-:Y:S01]  /*2770*/  LOP3.LUT R45, R252.reuse, 0x30, RZ, 0x3c, !PT ;  /* 0x00000030fc2d7812 */ /* 0x040fe200078e3cff */
[----:B------:R-:W-:Y:S01]  /*2780*/  ULOP3.LUT UR4, UR4, 0x600000, URZ, 0xc0, !UPT ;  /* 0x0060000004047892 */ /* 0x000fe2000f8ec0ff */
[C---:B------:R-:W-:Y:S01]  /*2790*/  LOP3.LUT R43, R252.reuse, 0x40, RZ, 0x3c, !PT ;  /* 0x00000040fc2b7812 */ /* 0x040fe200078e3cff */
[----:B------:R2:W-:Y:S01]  /*27a0*/  STS.U8 [R252+UR9+0x800], R4 ;  /* 0x00080004fc007988 */ /* 0x0005e20008000009 */
[C---:B------:R-:W-:Y:S01]  /*27b0*/  LOP3.LUT R41, R252.reuse, 0x50, RZ, 0x3c, !PT ;  /* 0x00000050fc297812 */ /* 0x040fe200078e3cff */
[----:B------:R-:W-:Y:S01]  /*27c0*/  UIADD3 UR15, UPT, UPT, UR36, UR4, URZ ;  /* 0x00000004240f7290 */ /* 0x000fe2000fffe0ff */
[C---:B------:R-:W-:Y:S01]  /*27d0*/  LOP3.LUT R39, R252.reuse, 0x60, RZ, 0x3c, !PT ;  /* 0x00000060fc277812 */ /* 0x040fe200078e3cff */
[----:B------:R-:W-:Y:S01]  /*27e0*/  STS.U8 [R252+UR9+0xc00], R6 ;  /* 0x000c0006fc007988 */ /* 0x000fe20008000009 */
[----:B------:R-:W-:Y:S01]  /*27f0*/  LOP3.LUT R37, R252, 0x70, RZ, 0x3c, !PT ;  /* 0x00000070fc257812 */ /* 0x000fe200078e3cff */
[----:B------:R-:W-:Y:S01]  /*2800*/  UMOV UR5, 0x1 ;  /* 0x0000000100057882 */ /* 0x000fe20000000000 */
[----:B------:R-:W-:Y:S01]  /*2810*/  LOP3.LUT P4, RZ, R250, 0x7f, RZ, 0xc0, !PT ;  /* 0x0000007ffaff7812 */ /* 0x000fe2000788c0ff */
[----:B------:R-:W-:Y:S01]  /*2820*/  STS.U8 [R252+UR9+0x1000], R8 ;  /* 0x00100008fc007988 */ /* 0x000fe20008000009 */
[----:B------:R-:W-:Y:S01]  /*2830*/  UIADD3 UR37, UPT, UPT, UR6, 0x80, URZ ;  /* 0x0000008006257890 */ /* 0x000fe2000fffe0ff */
[----:B-1----:R-:W1:Y:S01]  /*2840*/  LDC R2, c[0x0][0x3c4] ;  /* 0x0000f100ff027b82 */ /* 0x002e620000000800 */
[----:B0-----:R-:W-:Y:S01]  /*2850*/  PRMT R11, RZ, 0x7610, R11 ;  /* 0x00007610ff0b7816 */ /* 0x001fe2000000000b */
[----:B------:R-:W-:Y:S01]  /*2860*/  STS.U8 [R252+UR9+0x1400], R12 ;  /* 0x0014000cfc007988 */ /* 0x000fe20008000009 */
[----:B------:R-:W0:Y:S01]  /*2870*/  LDCU UR7, c[0x0][0x3c4] ;  /* 0x00007880ff0777ac */ /* 0x000e220008000800 */
[----:B------:R-:W-:-:S02]  /*2880*/  PRMT R0, RZ, 0x7610, R0 ;  /* 0x00007610ff007816 */ /* 0x000fc40000000000 */
[----:B------:R-:W-:Y:S01]  /*2890*/  STS.U8 [R252+UR9+0x1800], R14 ;  /* 0x0018000efc007988 */ /* 0x000fe20008000009 */
[----:B------:R-:W-:Y:S01]  /*28a0*/  ISETP.LT.AND P0, PT, RZ, UR37, PT ;  /* 0x00000025ff007c0c */ /* 0x000fe2000bf01270 */
[----:B------:R-:W3:Y:S02]  /*28b0*/  LDCU UR18, c[0x0][0x3d0] ;  /* 0x00007a00ff1277ac */ /* 0x000ee40008000800 */
[----:B------:R-:W-:Y:S01]  /*28c0*/  STS.U8 [R252+UR9+0x1c00], R16 ;  /* 0x001c0010fc007988 */ /* 0x000fe20008000009 */
[----:B------:R-:W-:Y:S01]  /*28d0*/  VOTEU.ALL UP1, P4 ;  /* 0x0000000000ff7886 */ /* 0x000fe20002020000 */
[----:B------:R-:W-:Y:S02]  /*28e0*/  VOTEU.ALL UP2, P4 ;  /* 0x0000000000ff7886 */ /* 0x000fe40002040000 */
[----:B------:R-:W-:Y:S01]  /*28f0*/  STS.U8 [R252+UR9+0x2000], R18 ;  /* 0x00200012fc007988 */ /* 0x000fe20008000009 */
[----:B------:R-:W-:Y:S01]  /*2900*/  PRMT R27, RZ, 0x7610, R27 ;  /* 0x00007610ff1b7816 */ /* 0x000fe2000000001b */
[----:B------:R-:W4:Y:S01]  /*2910*/  LDCU UR19, c[0x0][0x3d8] ;  /* 0x00007b00ff1377ac */ /* 0x000f220008000800 */
[----:B------:R-:W-:-:S04]  /*2920*/  @!UP1 UIADD3 UR10, UPT, UPT, -UR5, 0x100000, URZ ;  /* 0x00100000050a9890 */ /* 0x000fc8000fffe1ff */
[----:B------:R-:W-:Y:S02]  /*2930*/  @!UP1 USHF.L.U32 UR11, UR10, 0xb, URZ ;  /* 0x0000000b0a0b9899 */ /* 0x000fe400080006ff */
[----:B------:R-:W-:Y:S01]  /*2940*/  @!UP1 USHF.L.U32 UR10, UR10, 0x1, URZ ;  /* 0x000000010a0a9899 */ /* 0x000fe200080006ff */
[----:B------:R-:W-:Y:S04]  /*2950*/  STS.U8 [R252+UR9+0x2400], R20 ;  /* 0x00240014fc007988 */ /* 0x000fe80008000009 */
[----:B------:R-:W-:Y:S04]  /*2960*/  STS.U8 [R252+UR9+0x2800], R22 ;  /* 0x00280016fc007988 */ /* 0x000fe80008000009 */
[----:B------:R-:W-:Y:S04]  /*2970*/  STS.U8 [R252+UR9+0x2c00], R24 ;  /* 0x002c0018fc007988 */ /* 0x000fe80008000009 */
[----:B------:R0:W-:Y:S04]  /*2980*/  STS.U8 [R252+UR9+0x3000], R26 ;  /* 0x0030001afc007988 */ /* 0x0001e80008000009 */
[----:B------:R-:W-:Y:S04]  /*2990*/  STS.U8 [R252+UR9+0x3400], R28 ;  /* 0x0034001cfc007988 */ /* 0x000fe80008000009 */
[----:B------:R-:W-:Y:S01]  /*29a0*/  STS.U8 [R252+UR9+0x3800], R30 ;  /* 0x0038001efc007988 */ /* 0x000fe20008000009 */
[----:B------:R-:W-:Y:S03]  /*29b0*/  STTM.x128 tmem[UR15], RZ ;  /* 0x000000ff000079ed */ /* 0x000fe600083c000f */
[----:B------:R-:W-:Y:S01]  /*29c0*/  STS.U8 [R252+UR9+0x3c00], R32 ;  /* 0x003c0020fc007988 */ /* 0x000fe20008000009 */
[----:B--2---:R-:W-:Y:S01]  /*29d0*/  PRMT R4, RZ, 0x7610, R4 ;  /* 0x00007610ff047816 */ /* 0x004fe20000000004 */
[----:B0-----:R-:W0:Y:S02]  /*29e0*/  LDC R26, c[0x0][0x3c4] ;  /* 0x0000f100ff1a7b82 */ /* 0x001e240000000800 */
[----:B------:R-:W-:Y:S04]  /*29f0*/  STS.U8 [R49+UR9+0x80], R34 ;  /* 0x0000802231007988 */ /* 0x000fe80008000009 */
        /* <DEDUP_REMOVED lines=48> */
[----:B------:R2:W-:Y:S04]  /*2d00*/  STS.U8 [R43+UR9+0x200], R3 ;  /* 0x000200032b007988 */ /* 0x0005e80008000009 */
[----:B------:R-:W-:Y:S04]  /*2d10*/  STS.U8 [R43+UR9+0x600], R130 ;  /* 0x000600822b007988 */ /* 0x000fe80008000009 */
[----:B------:R0:W-:Y:S01]  /*2d20*/  STS.U8 [R43+UR9+0xa00], R5 ;  /* 0x000a00052b007988 */ /* 0x0001e20008000009 */
[----:B--2---:R-:W-:-:S03]  /*2d30*/  IMAD.SHL.U32 R3, R129, 0x2, RZ ;  /* 0x0000000281037824 */ /* 0x004fc600078e00ff */
[----:B------:R-:W-:Y:S02]  /*2d40*/  STS.U8 [R43+UR9+0xe00], R136 ;  /* 0x000e00882b007988 */ /* 0x000fe40008000009 */
[-C--:B------:R-:W-:Y:S02]  /*2d50*/  IADD3 R16, P1, PT, R3, R134.reuse, RZ ;  /* 0x0000008603107210 */ /* 0x080fe40007f3e0ff */
[----:B------:R-:W-:Y:S01]  /*2d60*/  STS.U8 [R43+UR9+0x1200], R138 ;  /* 0x0012008a2b007988 */ /* 0x000fe20008000009 */
[----:B0-----:R-:W-:Y:S01]  /*2d70*/  IMAD R5, R129, 0x3, RZ ;  /* 0x0000000381057824 */ /* 0x001fe200078e02ff */
[----:B------:R-:W-:Y:S02]  /*2d80*/  LEA.HI.X.SX32 R17, R3, R135, 0x1, P1 ;  /* 0x0000008703117211 */ /* 0x000fe400008f0eff */
[----:B------:R-:W-:Y:S02]  /*2d90*/  STS.U8 [R43+UR9+0x1600], R140 ;  /* 0x0016008c2b007988 */ /* 0x000fe40008000009 */
[----:B------:R-:W-:-:S02]  /*2da0*/  IADD3 R14, P2, PT, R5, R134, RZ ;  /* 0x00000086050e7210 */ /* 0x000fc40007f5e0ff */
[----:B------:R0:W-:Y:S04]  /*2db0*/  STS.U8 [R43+UR9+0x1a00], R142 ;  /* 0x001a008e2b007988 */ /* 0x0001e80008000009 */
[----:B------:R-:W-:Y:S04]  /*2dc0*/  STS.U8 [R43+UR9+0x1e00], R144 ;  /* 0x001e00902b007988 */ /* 0x000fe80008000009 */
[----:B------:R2:W-:Y:S01]  /*2dd0*/  STS.U8 [R43+UR9+0x2200], R7 ;  /* 0x002200072b007988 */ /* 0x0005e20008000009 */
[----:B------:R-:W-:Y:S01]  /*2de0*/  PRMT R6, RZ, 0x7610, R6 ;  /* 0x00007610ff067816 */ /* 0x000fe20000000006 */
[C---:B------:R-:W-:Y:S01]  /*2df0*/  IMAD.SHL.U32 R3, R129.reuse, 0x4, RZ ;  /* 0x0000000481037824 */ /* 0x040fe200078e00ff */
[----:B------:R-:W-:Y:S01]  /*2e00*/  PRMT R8, RZ, 0x7610, R8 ;  /* 0x00007610ff087816 */ /* 0x000fe20000000008 */
[----:B------:R-:W-:Y:S01]  /*2e10*/  STS.U8 [R43+UR9+0x2600], R9 ;  /* 0x002600092b007988 */ /* 0x000fe20008000009 */
[----:B------:R-:W-:Y:S01]  /*2e20*/  PRMT R10, RZ, 0x7610, R10 ;  /* 0x00007610ff0a7816 */ /* 0x000fe2000000000a */
[----:B0-----:R-:W0:Y:S02]  /*2e30*/  LDC.64 R142, c[0x0][0x390] ;  /* 0x0000e400ff8e7b82 */ /* 0x001e240000000a00 */
[----:B------:R1:W-:Y:S04]  /*2e40*/  STS.U8 [R43+UR9+0x2a00], R13 ;  /* 0x002a000d2b007988 */ /* 0x0003e80008000009 */
[----:B------:R0:W-:Y:S04]  /*2e50*/  STS.U8 [R43+UR9+0x2e00], R15 ;  /* 0x002e000f2b007988 */ /* 0x0001e80008000009 */
[----:B------:R-:W-:Y:S04]  /*2e60*/  STS.U8 [R43+UR9+0x3200], R154 ;  /* 0x0032009a2b007988 */ /* 0x000fe80008000009 */
[----:B------:R0:W-:Y:S01]  /*2e70*/  STL.64 [R1+0x50], R16 ;  /* 0x0000501001007387 */ /* 0x0001e20000100a00 */
[----:B--2---:R-:W-:Y:S01]  /*2e80*/  IMAD R7, R129, 0x6, RZ ;  /* 0x0000000681077824 */ /* 0x004fe200078e02ff */
[----:B-1----:R-:W1:Y:S02]  /*2e90*/  LDC R13, c[0x0][0x3c4] ;  /* 0x0000f100ff0d7b82 */ /* 0x002e640000000800 */
        /* <DEDUP_REMOVED lines=49> */
[----:B------:R-:W-:Y:S01]  /*31b0*/  STS.U8 [R37+UR9+0x3b80], R248 ;  /* 0x003b80f825007988 */ /* 0x000fe20008000009 */
[----:B------:R-:W2:Y:S02]  /*31c0*/  FENCE.VIEW.ASYNC.T ;  /* 0x00000000000073c6 */ /* 0x000ea40000000200 */
[----:B--2---:R-:W-:Y:S01]  /*31d0*/  BAR.SYNC.DEFER_BLOCKING 0x0 ;  /* 0x0000000000007b1d */ /* 0x004fe20000010000 */
[----:B0-----:R-:W-:-:S05]  /*31e0*/  LEA.HI.X.SX32 R15, R5, R135, 0x1, P2 ;  /* 0x00000087050f7211 */ /* 0x001fca00010f0eff */
[----:B------:R-:W0:Y:S02]  /*31f0*/  FENCE.VIEW.ASYNC.S ;  /* 0x00000000000073c6 */ /* 0x000e240000000000 */
[----:B0-----:R0:W2:Y:S02]  /*3200*/  @!UP2 SYNCS.EXCH.64 URZ, [UR9+0x8000], UR10 ;  /* 0x0080000a09ffa5b2 */ /* 0x0010a40008000100 */
[----:B--2---:R-:W-:Y:S06]  /*3210*/  BAR.SYNC.DEFER_BLOCKING 0x0 ;  /* 0x0000000000007b1d */ /* 0x004fec0000010000 */
[----:B------:R2:W-:Y:S01]  /*3220*/  STL.64 [R1+0x48], R14 ;  /* 0x0000480e01007387 */ /* 0x0005e20000100a00 */
[----:B------:R-:W-:-:S02]  /*3230*/  IMAD R5, R129, 0x5, RZ ;  /* 0x0000000581057824 */ /* 0x000fc400078e02ff */
[----:B------:R-:W-:Y:S01]  /*3240*/  IMAD R129, R129, 0x7, RZ ;  /* 0x0000000781817824 */ /* 0x000fe200078e02ff */
[----:B------:R0:W3:Y:S04]  /*3250*/  @P0 LDG.E.U8 R4, desc[UR30][R16.64] ;  /* 0x0000001e10040981 */ /* 0x0000e8000c1e1100 */
[----:B------:R2:W3:Y:S01]  /*3260*/  @P0 LDG.E.U8 R6, desc[UR30][R14.64] ;  /* 0x0000001e0e060981 */ /* 0x0004e2000c1e1100 */
[-C--:B------:R-:W-:Y:S02]  /*3270*/  IADD3 R18, P2, PT, R7, R134.reuse, RZ ;  /* 0x0000008607127210 */ /* 0x080fe40007f5e0ff */
[----:B------:R-:W-:Y:S01]  /*3280*/  PRMT R9, RZ, 0x7610, R9 ;  /* 0x00007610ff097816 */ /* 0x000fe20000000009 */
[----:B------:R-:W3:Y:S01]  /*3290*/  @P0 LDG.E.U8 R0, desc[UR30][R134.64] ;  /* 0x0000001e86000981 */ /* 0x000ee2000c1e1100 */
[C---:B0-----:R-:W-:Y:S01]  /*32a0*/  IADD3 R16, P1, PT, R3.reuse, R134, RZ ;  /* 0x0000008603107210 */ /* 0x041fe20007f3e0ff */
[----:B--2---:R-:W0:Y:S03]  /*32b0*/  LDC R14, c[0x0][0x3c4] ;  /* 0x0000f100ff0e7b82 */ /* 0x004e260000000800 */
[----:B------:R-:W-:-:S05]  /*32c0*/  LEA.HI.X.SX32 R17, R3, R135, 0x1, P1 ;  /* 0x0000008703117211 */ /* 0x000fca00008f0eff */
[----:B------:R-:W2:Y:S01]  /*32d0*/  LDC R3, c[0x0][0x3c4] ;  /* 0x0000f100ff037b82 */ /* 0x000ea20000000800 */
[CC--:B------:R-:W-:Y:S01]  /*32e0*/  IADD3 R24, P1, PT, R5.reuse, R134.reuse, RZ ;  /* 0x0000008605187210 */ /* 0x0c0fe20007f3e0ff */
[----:B------:R1:W-:Y:S04]  /*32f0*/  STL.64 [R1+0x40], R16 ;  /* 0x0000401001007387 */ /* 0x0003e80000100a00 */
[----:B------:R1:W3:Y:S01]  /*3300*/  @P0 LDG.E.U8 R8, desc[UR30][R16.64] ;  /* 0x0000001e10080981 */ /* 0x0002e2000c1e1100 */
[-C--:B------:R-:W-:Y:S01]  /*3310*/  LEA.HI.X.SX32 R25, R5, R135.reuse, 0x1, P1 ;  /* 0x0000008705197211 */ /* 0x080fe200008f0eff */
[----:B------:R-:W4:Y:S01]  /*3320*/  LDC R15, c[0x0][0x3c4] ;  /* 0x0000f100ff0f7b82 */ /* 0x000f220000000800 */
[-C--:B------:R-:W-:Y:S02]  /*3330*/  LEA.HI.X.SX32 R19, R7, R135.reuse, 0x1, P2 ;  /* 0x0000008707137211 */ /* 0x080fe400010f0eff */
[C---:B-1----:R-:W-:Y:S01]  /*3340*/  IADD3 R16, P3, PT, R129.reuse, R134, RZ ;  /* 0x0000008681107210 */ /* 0x042fe20007f7e0ff */
[----:B------:R-:W-:Y:S03]  /*3350*/  STL.64 [R1+0x38], R24 ;  /* 0x0000381801007387 */ /* 0x000fe60000100a00 */
[----:B------:R-:W-:Y:S01]  /*3360*/  LEA.HI.X.SX32 R17, R129, R135, 0x1, P3 ;  /* 0x0000008781117211 */ /* 0x000fe200018f0eff */
[----:B------:R-:W-:Y:S01]  /*3370*/  STL.64 [R1+0x30], R18 ;  /* 0x0000301201007387 */ /* 0x000fe20000100a00 */
[----:B0-----:R-:W-:-:S02]  /*3380*/  IMAD R7, R14, 0x18, RZ ;  /* 0x000000180e077824 */ /* 0x001fc400078e02ff */
[----:B--2---:R-:W-:Y:S01]  /*3390*/  IMAD.SHL.U32 R3, R3, 0x8, RZ ;  /* 0x0000000803037824 */ /* 0x004fe200078e00ff */
[----:B------:R0:W-:Y:S01]  /*33a0*/  STL.64 [R1+0x28], R16 ;  /* 0x0000281001007387 */ /* 0x0001e20000100a00 */
[----:B------:R-:W1:Y:S03]  /*33b0*/  LDC R14, c[0x0][0x3c4] ;  /* 0x0000f100ff0e7b82 */ /* 0x000e660000000800 */
[----:B------:R0:W2:Y:S01]  /*33c0*/  @P0 LDG.E.U8 R11, desc[UR30][R16.64] ;  /* 0x0000001e100b0981 */ /* 0x0000a2000c1e1100 */
[----:B------:R-:W-:Y:S01]  /*33d0*/  IADD3 R220, P3, PT, R7, R134, RZ ;  /* 0x0000008607dc7210 */ /* 0x000fe20007f7e0ff */
[----:B------:R-:W-:Y:S02]  /*33e0*/  IMAD.SHL.U32 R5, R2, 0x10, RZ ;  /* 0x0000001002057824 */ /* 0x000fe400078e00ff */
[----:B------:R4:W2:Y:S01]  /*33f0*/  @P0 LDG.E.U8 R10, desc[UR30][R18.64] ;  /* 0x0000001e120a0981 */ /* 0x0008a2000c1e1100 */
[----:B------:R-:W-:-:S03]  /*3400*/  PRMT R12, RZ, 0x7610, R12 ;  /* 0x00007610ff0c7816 */ /* 0x000fc6000000000c */
[----:B------:R4:W2:Y:S01]  /*3410*/  @P0 LDG.E.U8 R9, desc[UR30][R24.64] ;  /* 0x0000001e18090981 */ /* 0x0008a2000c1e1100 */
[----:B0-----:R-:W0:Y:S01]  /*3420*/  LDC R17, c[0x0][0x3c4] ;  /* 0x0000f100ff117b82 */ /* 0x001e220000000800 */
[-C--:B------:R-:W-:Y:S02]  /*3430*/  LEA.HI.X.SX32 R221, R7, R135.reuse, 0x1, P3 ;  /* 0x0000008707dd7211 */ /* 0x080fe400018f0eff */
[-C--:B----4-:R-:W-:Y:S02]  /*3440*/  IADD3 R18, P1, PT, R3, R134.reuse, RZ ;  /* 0x0000008603127210 */ /* 0x090fe40007f3e0ff */
[----:B------:R-:W-:Y:S01]  /*3450*/  IADD3 R236, P2, PT, R5, R134, RZ ;  /* 0x0000008605ec7210 */ /* 0x000fe20007f5e0ff */
[----:B------:R-:W4:Y:S02]  /*3460*/  @P0 LDG.E.U8 R27, desc[UR30][R220.64] ;  /* 0x0000001edc1b0981 */ /* 0x000f24000c1e1100 */
[----:B------:R-:W1:Y:S01]  /*3470*/  LDC R7, c[0x0][0x3c4] ;  /* 0x0000f100ff077b82 */ /* 0x000e620000000800 */
[-C--:B------:R-:W-:Y:S01]  /*3480*/  LEA.HI.X.SX32 R19, R3, R135.reuse, 0x1, P1 ;  /* 0x0000008703137211 */ /* 0x080fe200008f0eff */
[----:B------:R-:W-:Y:S01]  /*3490*/  IMAD R3, R13, 0x9, RZ ;  /* 0x000000090d037824 */ /* 0x000fe200078e02ff */
[----:B------:R-:W-:-:S05]  /*34a0*/  LEA.HI.X.SX32 R237, R5, R135, 0x1, P2 ;  /* 0x0000008705ed7211 */ /* 0x000fca00010f0eff */
[----:B------:R-:W1:Y:S01]  /*34b0*/  LDC R16, c[0x0][0x3c4] ;  /* 0x0000f100ff107b82 */ /* 0x000e620000000800 */
[----:B------:R-:W-:Y:S01]  /*34c0*/  IADD3 R24, P2, PT, R3, R134, RZ ;  /* 0x0000008603187210 */ /* 0x000fe20007f5e0ff */
[----:B------:R0:W-:Y:S01]  /*34d0*/  STL.64 [R1+0x20], R18 ;  /* 0x0000201201007387 */ /* 0x0001e20000100a00 */
[----:B------:R-:W-:-:S03]  /*34e0*/  IADD3 R34, P1, PT, R134, UR7, RZ ;  /* 0x0000000786227c10 */ /* 0x000fc6000ff3e0ff */
[----:B------:R0:W2:Y:S01]  /*34f0*/  @P0 LDG.E.U8 R12, desc[UR30][R18.64] ;  /* 0x0000001e120c0981 */ /* 0x0000a2000c1e1100 */
[-C--:B------:R-:W-:Y:S01]  /*3500*/  LEA.HI.X.SX32 R25, R3, R135.reuse, 0x1, P2 ;  /* 0x0000008703197211 */ /* 0x080fe200010f0eff */
[----:B------:R-:W-:Y:S01]  /*3510*/  IMAD R3, R15, 0x19, RZ ;  /* 0x000000190f037824 */ /* 0x000fe200078e02ff */
[----:B0-----:R-:W-:Y:S01]  /*3520*/  LEA.HI.X.SX32 R35, R17, R135, 0x1, P1 ;  /* 0x0000008711237211 */ /* 0x001fe200008f0eff */
[----:B-1----:R-:W-:Y:S01]  /*3530*/  IMAD R5, R14, 0x11, RZ ;  /* 0x000000110e057824 */ /* 0x002fe200078e02ff */
[----:B------:R-:W0:Y:S08]  /*3540*/  LDC R17, c[0x0][0x3c4] ;  /* 0x0000f100ff117b82 */ /* 0x000e300000000800 */
[----:B------:R-:W1:Y:S01]  /*3550*/  LDC R18, c[0x0][0x3c4] ;  /* 0x0000f100ff127b82 */ /* 0x000e620000000800 */
[----:B------:R-:W-:-:S02]  /*3560*/  IADD3 R218, P2, PT, R3, R134, RZ ;  /* 0x0000008603da7210 */ /* 0x000fc40007f5e0ff */
[----:B------:R-:W-:Y:S02]  /*3570*/  PRMT R13, RZ, 0x7610, R13 ;  /* 0x00007610ff0d7816 */ /* 0x000fe4000000000d */
[----:B------:R-:W-:-:S03]  /*3580*/  LEA.HI.X.SX32 R219, R3, R135, 0x1, P2 ;  /* 0x0000008703db7211 */ /* 0x000fc600010f0eff */
[----:B------:R-:W0:Y:S01]  /*3590*/  LDC R15, c[0x0][0x3c4] ;  /* 0x0000f100ff0f7b82 */ /* 0x000e220000000800 */
[----:B------:R-:W-:Y:S01]  /*35a0*/  IADD3 R234, P1, PT, R5, R134, RZ ;  /* 0x0000008605ea7210 */ /* 0x000fe20007f3e0ff */
[----:B------:R-:W-:Y:S01]  /*35b0*/  IMAD R3, R7, 0xa, RZ ;  /* 0x0000000a07037824 */ /* 0x000fe200078e02ff */
[----:B------:R-:W-:Y:S02]  /*35c0*/  STL.64 [R1+0x58], R34 ;  /* 0x0000582201007387 */ /* 0x000fe40000100a00 */
[----:B------:R-:W-:-:S03]  /*35d0*/  LEA.HI.X.SX32 R235, R5, R135, 0x1, P1 ;  /* 0x0000008705eb7211 */ /* 0x000fc600008f0eff */
[----:B------:R-:W0:Y:S01]  /*35e0*/  LDC R19, c[0x0][0x3c4] ;  /* 0x0000f100ff137b82 */ /* 0x000e220000000800 */
[----:B------:R1:W-:Y:S01]  /*35f0*/  STL.64 [R1+0x18], R24 ;  /* 0x0000181801007387 */ /* 0x0003e20000100a00 */
[----:B------:R-:W-:-:S03]  /*3600*/  IMAD R5, R16, 0x12, RZ ;  /* 0x0000001210057824 */ /* 0x000fc600078e02ff */
[----:B------:R1:W4:Y:S01]  /*3610*/  @P0 LDG.E.U8 R13, desc[UR30][R24.64] ;  /* 0x0000001e180d0981 */ /* 0x000322000c1e1100 */
[----:B------:R-:W-:Y:S02]  /*3620*/  PRMT R14, RZ, 0x7610, R14 ;  /* 0x00007610ff0e7816 */ /* 0x000fe4000000000e */
[----:B------:R-:W0:Y:S01]  /*3630*/  LDC R16, c[0x0][0x3c4] ;  /* 0x0000f100ff107b82 */ /* 0x000e220000000800 */
[----:B-1----:R-:W-:Y:S01]  /*3640*/  IMAD R7, R18, 0x1a, RZ ;  /* 0x0000001a12077824 */ /* 0x002fe200078e02ff */
[----:B------:R-:W-:-:S06]  /*3650*/  IADD3 R24, P1, PT, R3, R134, RZ ;  /* 0x0000008603187210 */ /* 0x000fcc0007f3e0ff */
[----:B------:R-:W1:Y:S01]  /*3660*/  LDC R18, c[0x0][0x3c4] ;  /* 0x0000f100ff127b82 */ /* 0x000e620000000800 */
[-C--:B------:R-:W-:Y:S02]  /*3670*/  IADD3 R232, P2, PT, R5, R134.reuse, RZ ;  /* 0x0000008605e87210 */ /* 0x080fe40007f5e0ff */
[-C--:B------:R-:W-:Y:S02]  /*3680*/  LEA.HI.X.SX32 R25, R3, R135.reuse, 0x1, P1 ;  /* 0x0000008703197211 */ /* 0x080fe400008f0eff */
[----:B------:R-:W-:Y:S01]  /*3690*/  LEA.HI.X.SX32 R233, R5, R135, 0x1, P2 ;  /* 0x0000008705e97211 */ /* 0x000fe200010f0eff */
[----:B0-----:R-:W-:Y:S02]  /*36a0*/  IMAD R5, R17, 0x13, RZ ;  /* 0x0000001311057824 */ /* 0x001fe400078e02ff */
[----:B------:R0:W-:Y:S01]  /*36b0*/  STL.64 [R1+0x10], R24 ;  /* 0x0000101801007387 */ /* 0x0001e20000100a00 */
[----:B------:R-:W1:Y:S03]  /*36c0*/  LDC R17, c[0x0][0x3c4] ;  /* 0x0000f100ff117b82 */ /* 0x000e660000000800 */
[----:B------:R0:W4:Y:S01]  /*36d0*/  @P0 LDG.E.U8 R14, desc[UR30][R24.64] ;  /* 0x0000001e180e0981 */ /* 0x000122000c1e1100 */
[----:B------:R-:W-:Y:S01]  /*36e0*/  PRMT R2, RZ, 0x7610, R2 ;  /* 0x00007610ff027816 */ /* 0x000fe20000000002 */
[----:B------:R-:W-:Y:S01]  /*36f0*/  IMAD R3, R15, 0xb, RZ ;  /* 0x0000000b0f037824 */ /* 0x000fe200078e02ff */
[----:B------:R-:W-:-:S04]  /*3700*/  IADD3 R216, P1, PT, R7, R134, RZ ;  /* 0x0000008607d87210 */ /* 0x000fc80007f3e0ff */
[----:B------:R0:W4:Y:S02]  /*3710*/  @P0 LDG.E.U8 R2, desc[UR30][R34.64] ;  /* 0x0000001e22020981 */ /* 0x000124000c1e1100 */
[----:B0-----:R-:W0:Y:S01]  /*3720*/  LDC R24, c[0x0][0x3c4] ;  /* 0x0000f100ff187b82 */ /* 0x001e220000000800 */
[----:B------:R-:W-:Y:S01]  /*3730*/  LEA.HI.X.SX32 R217, R7, R135, 0x1, P1 ;  /* 0x0000008707d97211 */ /* 0x000fe200008f0eff */
[----:B------:R-:W-:Y:S01]  /*3740*/  IMAD R7, R19, 0x1b, RZ ;  /* 0x0000001b13077824 */ /* 0x000fe200078e02ff */
[----:B------:R-:W-:Y:S02]  /*3750*/  PRMT R15, RZ, 0x7610, R15 ;  /* 0x00007610ff0f7816 */ /* 0x000fe4000000000f */
[----:B------:R-:W-:-:S03]  /*3760*/  IADD3 R34, P1, PT, R3, R134, RZ ;  /* 0x0000008603227210 */ /* 0x000fc60007f3e0ff */
[----:B------:R-:W0:Y:S01]  /*3770*/  LDC R19, c[0x0][0x3c4] ;  /* 0x0000f100ff137b82 */ /* 0x000e220000000800 */
[-C--:B------:R-:W-:Y:S02]  /*3780*/  IADD3 R230, P2, PT, R5, R134.reuse, RZ ;  /* 0x0000008605e67210 */ /* 0x080fe40007f5e0ff */
[-C--:B------:R-:W-:Y:S01]  /*3790*/  LEA.HI.X.SX32 R35, R3, R135.reuse, 0x1, P1 ;  /* 0x0000008703237211 */ /* 0x080fe200008f0eff */
[----:B------:R-:W-:Y:S01]  /*37a0*/  IMAD R3, R16, 0xc, RZ ;  /* 0x0000000c10037824 */ /* 0x000fe200078e02ff */
[----:B------:R-:W-:Y:S02]  /*37b0*/  LEA.HI.X.SX32 R231, R5, R135, 0x1, P2 ;  /* 0x0000008705e77211 */ /* 0x000fe400010f0eff */
[----:B------:R-:W-:Y:S01]  /*37c0*/  IADD3 R214, P2, PT, R7, R134, RZ ;  /* 0x0000008607d67210 */ /* 0x000fe20007f5e0ff */
[----:B------:R-:W0:Y:S01]  /*37d0*/  LDC R25, c[0x0][0x3c4] ;  /* 0x0000f100ff197b82 */ /* 0x000e220000000800 */
[----:B------:R0:W-:Y:S01]  /*37e0*/  STL.64 [R1+0x8], R34 ;  /* 0x0000082201007387 */ /* 0x0001e20000100a00 */
[----:B-1----:R-:W-:-:S03]  /*37f0*/  IMAD R5, R18, 0x14, RZ ;  /* 0x0000001412057824 */ /* 0x002fc600078e02ff */
[----:B------:R1:W4:Y:S01]  /*3800*/  @P0 LDG.E.U8 R15, desc[UR30][R34.64] ;  /* 0x0000001e220f0981 */ /* 0x000322000c1e1100 */
[----:B------:R-:W-:Y:S01]  /*3810*/  LEA.HI.X.SX32 R215, R7, R135, 0x1, P2 ;  /* 0x0000008707d77211 */ /* 0x000fe200010f0eff */
[----:B0-----:R-:W-:Y:S01]  /*3820*/  IMAD R7, R24, 0x1c, RZ ;  /* 0x0000001c18077824 */ /* 0x001fe200078e02ff */
[----:B------:R-:W0:Y:S01]  /*3830*/  LDC R18, c[0x0][0x3c4] ;  /* 0x0000f100ff127b82 */ /* 0x000e220000000800 */
[----:B-1----:R-:W-:-:S04]  /*3840*/  IADD3 R34, P1, PT, R3, R134, RZ ;  /* 0x0000008603227210 */ /* 0x002fc80007f3e0ff */
[-C--:B------:R-:W-:Y:S01]  /*3850*/  LEA.HI.X.SX32 R35, R3, R135.reuse, 0x1, P1 ;  /* 0x0000008703237211 */ /* 0x080fe200008f0eff */
[----:B------:R-:W-:Y:S01]  /*3860*/  IMAD R3, R17, 0xd, RZ ;  /* 0x0000000d11037824 */ /* 0x000fe200078e02ff */
[-C--:B------:R-:W-:Y:S02]  /*3870*/  IADD3 R228, P1, PT, R5, R134.reuse, RZ ;  /* 0x0000008605e47210 */ /* 0x080fe40007f3e0ff */
[-C--:B------:R-:W-:Y:S02]  /*3880*/  IADD3 R212, P2, PT, R7, R134.reuse, RZ ;  /* 0x0000008607d47210 */ /* 0x080fe40007f5e0ff */
[-C--:B------:R-:W-:Y:S02]  /*3890*/  LEA.HI.X.SX32 R229, R5, R135.reuse, 0x1, P1 ;  /* 0x0000008705e57211 */ /* 0x080fe400008f0eff */
[----:B------:R-:W-:Y:S02]  /*38a0*/  IADD3 R250, P1, PT, R3, R134, RZ ;  /* 0x0000008603fa7210 */ /* 0x000fe40007f3e0ff */
[----:B------:R-:W-:-:S02]  /*38b0*/  LEA.HI.X.SX32 R213, R7, R135, 0x1, P2 ;  /* 0x0000008707d57211 */ /* 0x000fc400010f0eff */
[----:B------:R-:W1:Y:S01]  /*38c0*/  LDC R7, c[0x0][0x3c4] ;  /* 0x0000f100ff077b82 */ /* 0x000e620000000800 */
[----:B------:R-:W-:Y:S02]  /*38d0*/  PRMT R16, RZ, 0x7610, R16 ;  /* 0x00007610ff107816 */ /* 0x000fe40000000010 */
[----:B------:R-:W-:Y:S01]  /*38e0*/  LEA.HI.X.SX32 R251, R3, R135, 0x1, P1 ;  /* 0x0000008703fb7211 */ /* 0x000fe200008f0eff */
[----:B------:R-:W-:Y:S01]  /*38f0*/  IMAD R3, R19, 0x15, RZ ;  /* 0x0000001513037824 */ /* 0x000fe200078e02ff */
[----:B------:R0:W-:Y:S03]  /*3900*/  STL.64 [R1], R34 ;  /* 0x0000002201007387 */ /* 0x0001e60000100a00 */
[----:B------:R-:W3:Y:S01]  /*3910*/  LDC R19, c[0x0][0x3c4] ;  /* 0x0000f100ff137b82 */ /* 0x000ee20000000800 */
[----:B------:R0:W4:Y:S01]  /*3920*/  @P0 LDG.E.U8 R16, desc[UR30][R34.64] ;  /* 0x0000001e22100981 */ /* 0x000122000c1e1100 */
[----:B------:R-:W-:Y:S01]  /*3930*/  IMAD R5, R25, 0x1d, RZ ;  /* 0x0000001d19057824 */ /* 0x000fe200078e02ff */
[----:B------:R-:W-:-:S02]  /*3940*/  IADD3 R226, P1, PT, R3, R134, RZ ;  /* 0x0000008603e27210 */ /* 0x000fc40007f3e0ff */
[----:B------:R-:W-:-:S03]  /*3950*/  PRMT R20, RZ, 0x7610, R20 ;  /* 0x00007610ff147816 */ /* 0x000fc60000000014 */
[----:B0-----:R-:W0:Y:S01]  /*3960*/  LDC R34, c[0x0][0x3c4] ;  /* 0x0000f100ff227b82 */ /* 0x001e220000000800 */
[----:B------:R-:W-:Y:S02]  /*3970*/  IADD3 R210, P2, PT, R5, R134, RZ ;  /* 0x0000008605d27210 */ /* 0x000fe40007f5e0ff */
[----:B------:R-:W4:Y:S05]  /*3980*/  @P0 LDG.E.U8 R20, desc[UR30][R236.64] ;  /* 0x0000001eec140981 */ /* 0x000f2a000c1e1100 */
[----:B------:R-:W0:Y:S01]  /*3990*/  LDC R35, c[0x0][0x3c4] ;  /* 0x0000f100ff237b82 */ /* 0x000e220000000800 */
[----:B------:R-:W-:Y:S01]  /*39a0*/  LEA.HI.X.SX32 R227, R3, R135, 0x1, P1 ;  /* 0x0000008703e37211 */ /* 0x000fe200008f0eff */
[----:B------:R-:W-:Y:S01]  /*39b0*/  IMAD R3, R18, 0xe, RZ ;  /* 0x0000000e12037824 */ /* 0x000fe200078e02ff */
[----:B------:R-:W-:-:S02]  /*39c0*/  PRMT R21, RZ, 0x7610, R21 ;  /* 0x00007610ff157816 */ /* 0x000fc40000000015 */
[----:B------:R-:W-:Y:S02]  /*39d0*/  PRMT R28, RZ, 0x7610, R28 ;  /* 0x00007610ff1c7816 */ /* 0x000fe4000000001c */
[----:B------:R-:W-:Y:S01]  /*39e0*/  LEA.HI.X.SX32 R211, R5, R135, 0x1, P2 ;  /* 0x0000008705d37211 */ /* 0x000fe200010f0eff */
[----:B------:R-:W-:Y:S01]  /*39f0*/  IMAD R5, R26, 0x16, RZ ;  /* 0x000000161a057824 */ /* 0x000fe200078e02ff */
[----:B------:R-:W-:Y:S01]  /*3a00*/  PRMT R22, RZ, 0x7610, R22 ;  /* 0x00007610ff167816 */ /* 0x000fe20000000016 */
[----:B------:R-:W4:Y:S01]  /*3a10*/  @P0 LDG.E.U8 R21, desc[UR30][R234.64] ;  /* 0x0000001eea150981 */ /* 0x000f22000c1e1100 */
[----:B------:R-:W-:Y:S02]  /*3a20*/  PRMT R29, RZ, 0x7610, R29 ;  /* 0x00007610ff1d7816 */ /* 0x000fe4000000001d */
[-C--:B------:R-:W-:Y:S01]  /*3a30*/  IADD3 R248, P1, PT, R3, R134.reuse, RZ ;  /* 0x0000008603f87210 */ /* 0x080fe20007f3e0ff */
[----:B------:R-:W4:Y:S01]  /*3a40*/  @P0 LDG.E.U8 R28, desc[UR30][R218.64] ;  /* 0x0000001eda1c0981 */ /* 0x000f22000c1e1100 */
[----:B------:R-:W-:Y:S01]  /*3a50*/  IADD3 R224, P2, PT, R5, R134, RZ ;  /* 0x0000008605e07210 */ /* 0x000fe20007f5e0ff */
[----:B-1----:R-:W-:Y:S01]  /*3a60*/  IMAD R7, R7, 0x1e, RZ ;  /* 0x0000001e07077824 */ /* 0x002fe200078e02ff */
[----:B------:R-:W-:Y:S01]  /*3a70*/  PRMT R23, RZ, 0x7610, R23 ;  /* 0x00007610ff177816 */ /* 0x000fe20000000017 */
[----:B------:R-:W4:Y:S01]  /*3a80*/  @P0 LDG.E.U8 R22, desc[UR30][R232.64] ;  /* 0x0000001ee8160981 */ /* 0x000f22000c1e1100 */
[----:B------:R-:W-:-:S02]  /*3a90*/  PRMT R30, RZ, 0x7610, R30 ;  /* 0x00007610ff1e7816 */ /* 0x000fc4000000001e */
[-C--:B------:R-:W-:Y:S01]  /*3aa0*/  LEA.HI.X.SX32 R249, R3, R135.reuse, 0x1, P1 ;  /* 0x0000008703f97211 */ /* 0x080fe200008f0eff */
[----:B---3--:R-:W-:Y:S01]  /*3ab0*/  IMAD R3, R19, 0xf, RZ ;  /* 0x0000000f13037824 */ /* 0x008fe200078e02ff */
[----:B------:R-:W3:Y:S01]  /*3ac0*/  @P0 LDG.E.U8 R29, desc[UR30][R216.64] ;  /* 0x0000001ed81d0981 */ /* 0x000ee2000c1e1100 */
[----:B------:R-:W-:Y:S02]  /*3ad0*/  LEA.HI.X.SX32 R225, R5, R135, 0x1, P2 ;  /* 0x0000008705e17211 */ /* 0x000fe400010f0eff */
[----:B------:R-:W-:Y:S01]  /*3ae0*/  PRMT R24, RZ, 0x7610, R24 ;  /* 0x00007610ff187816 */ /* 0x000fe20000000018 */
[----:B------:R-:W3:Y:S01]  /*3af0*/  @P0 LDG.E.U8 R23, desc[UR30][R230.64] ;  /* 0x0000001ee6170981 */ /* 0x000ee2000c1e1100 */
[-C--:B------:R-:W-:Y:S02]  /*3b00*/  IADD3 R208, P2, PT, R7, R134.reuse, RZ ;  /* 0x0000008607d07210 */ /* 0x080fe40007f5e0ff */
[----:B------:R-:W-:Y:S01]  /*3b10*/  PRMT R31, RZ, 0x7610, R31 ;  /* 0x00007610ff1f7816 */ /* 0x000fe2000000001f */
[----:B------:R-:W3:Y:S01]  /*3b20*/  @P0 LDG.E.U8 R30, desc[UR30][R214.64] ;  /* 0x0000001ed61e0981 */ /* 0x000ee2000c1e1100 */
[----:B------:R-:W-:Y:S01]  /*3b30*/  PRMT R17, RZ, 0x7610, R17 ;  /* 0x00007610ff117816 */ /* 0x000fe20000000011 */
[----:B0-----:R-:W-:Y:S01]  /*3b40*/  IMAD R5, R34, 0x17, RZ ;  /* 0x0000001722057824 */ /* 0x001fe200078e02ff */
[----:B------:R-:W-:Y:S01]  /*3b50*/  IADD3 R238, P1, PT, R3, R134, RZ ;  /* 0x0000008603ee7210 */ /* 0x000fe20007f3e0ff */
[----:B------:R-:W3:Y:S01]  /*3b60*/  @P0 LDG.E.U8 R24, desc[UR30][R228.64] ;  /* 0x0000001ee4180981 */ /* 0x000ee2000c1e1100 */
[----:B------:R-:W-:-:S02]  /*3b70*/  PRMT R25, RZ, 0x7610, R25 ;  /* 0x00007610ff197816 */ /* 0x000fc40000000019 */
[-C--:B------:R-:W-:Y:S01]  /*3b80*/  LEA.HI.X.SX32 R209, R7, R135.reuse, 0x1, P2 ;  /* 0x0000008707d17211 */ /* 0x080fe200010f0eff */
[----:B------:R-:W-:Y:S01]  /*3b90*/  IMAD R7, R35, 0x1f, RZ ;  /* 0x0000001f23077824 */ /* 0x000fe200078e02ff */
[----:B------:R-:W-:Y:S01]  /*3ba0*/  PRMT R32, RZ, 0x7610, R32 ;  /* 0x00007610ff207816 */ /* 0x000fe20000000020 */
[----:B------:R-:W3:Y:S01]  /*3bb0*/  @P0 LDG.E.U8 R31, desc[UR30][R212.64] ;  /* 0x0000001ed41f0981 */ /* 0x000ee2000c1e1100 */
[----:B------:R-:W-:Y:S02]  /*3bc0*/  PRMT R18, RZ, 0x7610, R18 ;  /* 0x00007610ff127816 */ /* 0x000fe40000000012 */
[----:B------:R-:W-:Y:S01]  /*3bd0*/  LEA.HI.X.SX32 R239, R3, R135, 0x1, P1 ;  /* 0x0000008703ef7211 */ /* 0x000fe200008f0eff */
[----:B------:R-:W3:Y:S01]  /*3be0*/  @P0 LDG.E.U8 R17, desc[UR30][R250.64] ;  /* 0x0000001efa110981 */ /* 0x000ee2000c1e1100 */
[----:B------:R-:W-:Y:S02]  /*3bf0*/  PRMT R26, RZ, 0x7610, R26 ;  /* 0x00007610ff1a7816 */ /* 0x000fe4000000001a */
[----:B------:R-:W-:Y:S01]  /*3c00*/  IADD3 R222, P1, PT, R5, R134, RZ ;  /* 0x0000008605de7210 */ /* 0x000fe20007f3e0ff */
[----:B------:R-:W3:Y:S01]  /*3c10*/  @P0 LDG.E.U8 R25, desc[UR30][R226.64] ;  /* 0x0000001ee2190981 */ /* 0x000ee2000c1e1100 */
[----:B------:R-:W-:-:S02]  /*3c20*/  PRMT R33, RZ, 0x7610, R33 ;  /* 0x00007610ff217816 */ /* 0x000fc40000000021 */
[----:B------:R-:W-:Y:S01]  /*3c30*/  IADD3 R206, P2, PT, R7, R134, RZ ;  /* 0x0000008607ce7210 */ /* 0x000fe20007f5e0ff */
[----:B------:R-:W3:Y:S01]  /*3c40*/  @P0 LDG.E.U8 R32, desc[UR30][R210.64] ;  /* 0x0000001ed2200981 */ /* 0x000ee2000c1e1100 */
[----:B------:R-:W-:Y:S02]  /*3c50*/  PRMT R19, RZ, 0x7610, R19 ;  /* 0x00007610ff137816 */ /* 0x000fe40000000013 */
[-C--:B------:R-:W-:Y:S01]  /*3c60*/  LEA.HI.X.SX32 R223, R5, R135.reuse, 0x1, P1 ;  /* 0x0000008705df7211 */ /* 0x080fe200008f0eff */
[----:B------:R-:W3:Y:S01]  /*3c70*/  @P0 LDG.E.U8 R18, desc[UR30][R248.64] ;  /* 0x0000001ef8120981 */ /* 0x000ee2000c1e1100 */
[----:B------:R-:W-:Y:S02]  /*3c80*/  PRMT R3, RZ, 0x7610, R3 ;  /* 0x00007610ff037816 */ /* 0x000fe40000000003 */
[----:B------:R-:W-:Y:S01]  /*3c90*/  PRMT R5, RZ, 0x7610, R5 ;  /* 0x00007610ff057816 */ /* 0x000fe20000000005 */
[----:B------:R-:W3:Y:S01]  /*3ca0*/  @P0 LDG.E.U8 R26, desc[UR30][R224.64] ;  /* 0x0000001ee01a0981 */ /* 0x000ee2000c1e1100 */
[----:B------:R-:W-:-:S03]  /*3cb0*/  LEA.HI.X.SX32 R207, R7, R135, 0x1, P2 ;  /* 0x0000008707cf7211 */ /* 0x000fc600010f0eff */
[----:B------:R-:W3:Y:S04]  /*3cc0*/  @P0 LDG.E.U8 R33, desc[UR30][R208.64] ;  /* 0x0000001ed0210981 */ /* 0x000ee8000c1e1100 */
[----:B------:R-:W3:Y:S04]  /*3cd0*/  @P0 LDG.E.U8 R19, desc[UR30][R238.64] ;  /* 0x0000001eee130981 */ /* 0x000ee8000c1e1100 */
[----:B------:R-:W3:Y:S04]  /*3ce0*/  @P0 LDG.E.U8 R3, desc[UR30][R222.64] ;  /* 0x0000001ede030981 */ /* 0x000ee8000c1e1100 */
[----:B------:R-:W3:Y:S01]  /*3cf0*/  @P0 LDG.E.U8 R5, desc[UR30][R206.64] ;  /* 0x0000001ece050981 */ /* 0x000ee2000c1e1100 */
[----:B------:R-:W-:-:S04]  /*3d00*/  @!UP1 UIADD3 UR10, UPT, UPT, -UR5, 0x100000, URZ ;  /* 0x00100000050a9890 */ /* 0x000fc8000fffe1ff */
[----:B------:R-:W-:Y:S02]  /*3d10*/  @!UP1 USHF.L.U32 UR11, UR10, 0xb, URZ ;  /* 0x0000000b0a0b9899 */ /* 0x000fe400080006ff */
[----:B------:R-:W-:Y:S01]  /*3d20*/  @!UP1 USHF.L.U32 UR10, UR10, 0x1, URZ ;  /* 0x000000010a0a9899 */ /* 0x000fe200080006ff */
[----:B------:R-:W-:-:S11]  /*3d30*/  VOTEU.ALL UP2, P4 ;  /* 0x0000000000ff7886 */ /* 0x000fd60002040000 */
[----:B------:R0:W1:Y:S01]  /*3d40*/  @!UP2 SYNCS.EXCH.64 URZ, [UR9+0x8008], UR10 ;  /* 0x0080080a09ffa5b2 */ /* 0x0000620008000100 */
[----:B------:R0:W-:Y:S01]  /*3d50*/  STS.U8 [R252+UR9+0x5000], R0 ;  /* 0x00500000fc007988 */ /* 0x0001e20008000009 */
[----:B------:R-:W-:-:S04]  /*3d60*/  @!UP1 UIADD3 UR4, UPT, UPT, -UR5, 0x100000, URZ ;  /* 0x0010000005049890 */ /* 0x000fc8000fffe1ff */
[----:B------:R-:W-:Y:S02]  /*3d70*/  @!UP1 USHF.L.U32 UR5, UR4, 0xb, URZ ;  /* 0x0000000b04059899 */ /* 0x000fe400080006ff */
[----:B------:R-:W-:Y:S01]  /*3d80*/  @!UP1 USHF.L.U32 UR4, UR4, 0x1, URZ ;  /* 0x0000000104049899 */ /* 0x000fe200080006ff */
[----:B------:R-:W-:Y:S01]  /*3d90*/  ISETP.EQ.U32.AND P1, PT, RZ, UR23, P0 ;  /* 0x00000017ff007c0c */ /* 0x000fe20008722070 */
[----:B------:R-:W-:Y:S01]  /*3da0*/  VOTEU.ALL UP2, P4 ;  /* 0x0000000000ff7886 */ /* 0x000fe20002040000 */
[----:B------:R-:W-:Y:S01]  /*3db0*/  UIADD3 UR14, UPT, UPT, UR36, 0x80, URZ ;  /* 0x00000080240e7890 */ /* 0x000fe2000fffe0ff */
[----:B0-----:R-:W0:Y:S01]  /*3dc0*/  LDCU UR10, c[0x0][0x3d4] ;  /* 0x00007a80ff0a77ac */ /* 0x001e220008000800 */
[----:B------:R-:W-:Y:S02]  /*3dd0*/  UIADD3 UR11, UPT, UPT, UR9, 0x6000, URZ ;  /* 0x00006000090b7890 */ /* 0x000fe4000fffe0ff */
[----:B--2---:R2:W-:Y:S04]  /*3de0*/  STS.U8 [R252+UR9+0x5400], R12 ;  /* 0x0054000cfc007988 */ /* 0x0045e80008000009 */
[----:B----4-:R2:W-:Y:S04]  /*3df0*/  STS.U8 [R252+UR9+0x5800], R20 ;  /* 0x00580014fc007988 */ /* 0x0105e80008000009 */
[----:B------:R2:W-:Y:S04]  /*3e00*/  STS.U8 [R252+UR9+0x5c00], R27 ;  /* 0x005c001bfc007988 */ /* 0x0005e80008000009 */
[----:B------:R2:W-:Y:S04]  /*3e10*/  STS.U8 [R49+UR9+0x5080], R2 ;  /* 0x0050800231007988 */ /* 0x0005e80008000009 */
[----:B------:R2:W-:Y:S04]  /*3e20*/  STS.U8 [R49+UR9+0x5480], R13 ;  /* 0x0054800d31007988 */ /* 0x0005e80008000009 */
[----:B------:R2:W-:Y:S04]  /*3e30*/  STS.U8 [R49+UR9+0x5880], R21 ;  /* 0x0058801531007988 */ /* 0x0005e80008000009 */
[----:B------:R2:W-:Y:S04]  /*3e40*/  STS.U8 [R49+UR9+0x5c80], R28 ;  /* 0x005c801c31007988 */ /* 0x0005e80008000009 */
[----:B------:R2:W-:Y:S04]  /*3e50*/  STS.U8 [R47+UR9+0x5100], R4 ;  /* 0x005100042f007988 */ /* 0x0005e80008000009 */
[----:B------:R2:W-:Y:S04]  /*3e60*/  STS.U8 [R47+UR9+0x5500], R14 ;  /* 0x0055000e2f007988 */ /* 0x0005e80008000009 */
[----:B------:R2:W-:Y:S04]  /*3e70*/  STS.U8 [R47+UR9+0x5900], R22 ;  /* 0x005900162f007988 */ /* 0x0005e80008000009 */
[----:B---3--:R2:W-:Y:S04]  /*3e80*/  STS.U8 [R47+UR9+0x5d00], R29 ;  /* 0x005d001d2f007988 */ /* 0x0085e80008000009 */
        /* <DEDUP_REMOVED lines=19> */
[----:B------:R2:W-:Y:S01]  /*3fc0*/  STS.U8 [R37+UR9+0x5f80], R5 ;  /* 0x005f800525007988 */ /* 0x0005e20008000009 */
[----:B-1----:R1:W-:Y:S06]  /*3fd0*/  MEMBAR.ALL.CTA ;  /* 0x0000000000007992 */ /* 0x0023ec0000008000 */
[----:B-1----:R-:W-:Y:S04]  /*3fe0*/  FENCE.VIEW.ASYNC.S ;  /* 0x00000000000073c6 */ /* 0x002fe80000000000 */
[----:B------:R-:W1:Y:S02]  /*3ff0*/  FENCE.VIEW.ASYNC.S ;  /* 0x00000000000073c6 */ /* 0x000e640000000000 */
[----:B-1----:R2:W1:Y:S02]  /*4000*/  @!UP2 SYNCS.EXCH.64 URZ, [UR9+0x6000], UR4 ;  /* 0x0060000409ffa5b2 */ /* 0x0024640008000100 */
[----:B-1----:R-:W-:Y:S06]  /*4010*/  BAR.SYNC.DEFER_BLOCKING 0x0 ;  /* 0x0000000000007b1d */ /* 0x002fec0000010000 */
[----:B0-2---:R-:W-:Y:S05]  /*4020*/  @!P1 BRA `(.L_x_6) ;  /* 0x0000000000849947 */ /* 0x005fea0003800000 */
[----:B------:R-:W-:Y:S02]  /*4030*/  UIADD3 UR4, UPT, UPT, UR9, 0x5000, URZ ;  /* 0x0000500009047890 */ /* 0x000fe4000fffe0ff */
[----:B------:R-:W-:Y:S02]  /*4040*/  USHF.R.U32.HI UR12, URZ, 0x4, UR9 ;  /* 0x00000004ff0c7899 */ /* 0x000fe40008011609 */
[----:B------:R-:W-:Y:S02]  /*4050*/  USHF.R.U32.HI UR4, URZ, 0x4, UR4 ;  /* 0x00000004ff047899 */ /* 0x000fe40008011604 */
[----:B------:R-:W-:Y:S02]  /*4060*/  USGXT.U32 UR12, UR12, 0xe ;  /* 0x0000000e0c0c789a */ /* 0x000fe40008000000 */
[----:B------:R-:W-:Y:S02]  /*4070*/  USGXT.U32 UR16, UR4, 0xe ;  /* 0x0000000e0410789a */ /* 0x000fe40008000000 */
[----:B------:R-:W-:-:S02]  /*4080*/  UIADD3 UR32, UP2, UPT, UR12, 0x100, URZ ;  /* 0x000001000c207890 */ /* 0x000fc4000ff5e0ff */
[----:B------:R-:W-:Y:S01]  /*4090*/  UIADD3 UR34, UP3, UPT, UR16, 0x2, URZ ;  /* 0x0000000210227890 */ /* 0x000fe2000ff7e0ff */
[----:B------:R-:W-:Y:S01]  /*40a0*/  UMOV UR4, URZ ;  /* 0x000000ff00047c82 */ /* 0x000fe20008000000 */
[----:B------:R-:W-:Y:S01]  /*40b0*/  UMOV UR38, 0x0 ;  /* 0x0000000000267882 */ /* 0x000fe20000000000 */
[----:B------:R-:W-:Y:S02]  /*40c0*/  UIADD3.X UR33, UPT, UPT, UR4, 0x40004040, URZ, UP2, !UPT ;  /* 0x4000404004217890 */ /* 0x000fe400097fe4ff */
[----:B------:R-:W-:Y:S02]  /*40d0*/  UIADD3.X UR35, UPT, UPT, UR4, 0x40004040, URZ, UP3, !UPT ;  /* 0x4000404004237890 */ /* 0x000fe40009ffe4ff */
[----:B------:R-:W-:Y:S02]  /*40e0*/  UIADD3.64 UR20, UPT, UPT, UR32, 0x100, URZ ;  /* 0x0000010020147897 */ /* 0x000fe4000fffe0ff */
[----:B------:R-:W-:Y:S02]  /*40f0*/  UIADD3.64 UR24, UPT, UPT, UR34, 0x2, URZ ;  /* 0x0000000222187897 */ /* 0x000fe4000fffe0ff */
[----:B------:R-:W-:-:S02]  /*4100*/  UIADD3.64 UR26, UPT, UPT, UR32, 0x200, URZ ;  /* 0x00000200201a7897 */ /* 0x000fc4000fffe0ff */
[----:B------:R-:W-:Y:S01]  /*4110*/  UIADD3.64 UR28, UPT, UPT, UR34, 0x4, URZ ;  /* 0x00000004221c7897 */ /* 0x000fe2000fffe0ff */
[----:B------:R-:W-:Y:S01]  /*4120*/  UMOV UR39, 0x8088010 ;  /* 0x0808801000277882 */ /* 0x000fe20000000000 */
[----:B------:R-:W-:Y:S01]  /*4130*/  UMOV UR13, 0x40004040 ;  /* 0x40004040000d7882 */ /* 0x000fe20000000000 */
[----:B------:R-:W-:Y:S01]  /*4140*/  UMOV UR17, 0x40004040 ;  /* 0x4000404000117882 */ /* 0x000fe20000000000 */
[----:B------:R-:W-:Y:S01]  /*4150*/  UMOV UR40, 0x0 ;  /* 0x0000000000287882 */ /* 0x000fe20000000000 */
[----:B------:R-:W-:Y:S01]  /*4160*/  UMOV UR41, 0x8088010 ;  /* 0x0808801000297882 */ /* 0x000fe20000000000 */
[----:B------:R-:W-:Y:S01]  /*4170*/  UMOV UR42, 0x0 ;  /* 0x00000000002a7882 */ /* 0x000fe20000000000 */
[----:B------:R-:W-:Y:S01]  /*4180*/  UMOV UR43, 0x8088010 ;  /* 0x08088010002b7882 */ /* 0x000fe20000000000 */
[----:B------:R-:W-:Y:S01]  /*4190*/  UMOV UR4, UR11 ;  /* 0x0000000b00047c82 */ /* 0x000fe20008000000 */
[----:B------:R-:W-:Y:S01]  /*41a0*/  UMOV UR5, URZ ;  /* 0x000000ff00057c82 */ /* 0x000fe20008000000 */
[----:B------:R0:W-:Y:S01]  /*41b0*/  UTCQMMA gdesc[UR12], gdesc[UR16], tmem[UR14], tmem[UR38], idesc[UR39], !UPT ;  /* 0x00ff26100c0075ea */ /* 0x0001e2000f80030e */
[----:B------:R-:W-:Y:S01]  /*41c0*/  UMOV UR44, 0x0 ;  /* 0x00000000002c7882 */ /* 0x000fe20000000000 */
[----:B------:R-:W-:Y:S01]  /*41d0*/  UMOV UR45, 0x8088010 ;  /* 0x08088010002d7882 */ /* 0x000fe20000000000 */
[----:B------:R0:W-:Y:S01]  /*41e0*/  UTCQMMA gdesc[UR32], gdesc[UR34], tmem[UR14], tmem[UR40], idesc[UR41], UPT ;  /* 0x00ff2822200075ea */ /* 0x0001e2000b80030e */
[----:B------:R-:W-:Y:S01]  /*41f0*/  UMOV UR4, UR4 ;  /* 0x0000000400047c82 */ /* 0x000fe20008000000 */
[----:B------:R0:W-:Y:S01]  /*4200*/  UTCQMMA gdesc[UR20], gdesc[UR24], tmem[UR14], tmem[UR42], idesc[UR43], UPT ;  /* 0x00ff2a18140075ea */ /* 0x0001e2000b80030e */
[----:B------:R0:W-:Y:S01]  /*4210*/  UTCQMMA gdesc[UR26], gdesc[UR28], tmem[UR14], tmem[UR44], idesc[UR45], UPT ;  /* 0x00ff2c1c1a0075ea */ /* 0x0001e2000b80030e */
[----:B------:R0:W-:Y:S01]  /*4220*/  UTCBAR [UR4], URZ ;  /* 0x000000ff040073e9 */ /* 0x0001e200080000ff */
[----:B------:R-:W-:Y:S01]  /*4230*/  NOP ;  /* 0x0000000000007918 */ /* 0x000fe20000000000 */
.L_x_6:
[----:B------:R-:W-:Y:S05]  /*4240*/  @!P0 BRA `(.L_x_7) ;  /* 0x0000000000088947 */ /* 0x000fea0003800000 */
[----:B------:R-:W1:Y:S02]  /*4250*/  SYNCS.PHASECHK.TRANS64.TRYWAIT P2, [UR9+0x6000], RZ ;  /* 0x006000ffff0075a7 */ /* 0x000e640008041109 */
[----:B-1----:R-:W-:Y:S05]  /*4260*/  @!P2 BRA `(.L_x_8) ;  /* 0x000000b4009ca947 */ /* 0x002fea0003800000 */
.L_x_7:
[----:B------:R-:W1:Y:S01]  /*4270*/  S2R R72, SR_TID.X ;  /* 0x0000000000487919 */ /* 0x000e620000002100 */
[----:B0-----:R-:W-:Y:S01]  /*4280*/  UIMAD UR4, UR8, UR18, URZ ;  /* 0x00000012080472a4 */ /* 0x001fe2000f8e02ff */
[----:B------:R-:W0:Y:S01]  /*4290*/  LDC R64, c[0x0][0x3d8] ;  /* 0x0000f600ff407b82 */ /* 0x000e220000000800 */
[----:B------:R-:W2:Y:S07]  /*42a0*/  LDCU UR12, c[0x0][0x3a8] ;  /* 0x00007500ff0c77ac */ /* 0x000eae0008000800 */
[----:B------:R-:W-:Y:S01]  /*42b0*/  BAR.SYNC.DEFER_BLOCKING 0x0 ;  /* 0x0000000000007b1d */ /* 0x000fe20000010000 */
[----:B------:R-:W-:-:S07]  /*42c0*/  USHF.R.S32.HI UR5, URZ, 0x1f, UR4 ;  /* 0x0000001fff057899 */ /* 0x000fce0008011404 */
[----:B------:R-:W3:Y:S01]  /*42d0*/  LDC R66, c[0x0][0x3d8] ;  /* 0x0000f600ff427b82 */ /* 0x000ee20000000800 */
[----:B------:R-:W2:Y:S07]  /*42e0*/  LDTM.x32 R4, tmem[UR15+0x80] ;  /* 0x0000800f000479ee */ /* 0x000eae00082c0000 */
[----:B------:R-:W4:Y:S08]  /*42f0*/  LDC R68, c[0x0][0x3d8] ;  /* 0x0000f600ff447b82 */ /* 0x000f300000000800 */
[----:B------:R-:W5:Y:S01]  /*4300*/  LDC R70, c[0x0][0x3d8] ;  /* 0x0000f600ff467b82 */ /* 0x000f620000000800 */
[----:B-1----:R-:W-:-:S02]  /*4310*/  LOP3.LUT R0, R72, 0x1f, RZ, 0xc0, !PT ;  /* 0x0000001f48007812 */ /* 0x002fc400078ec0ff */
[----:B------:R-:W-:-:S05]  /*4320*/  SHF.R.U32.HI R2, RZ, 0x5, R72 ;  /* 0x00000005ff027819 */ /* 0x000fca0000011648 */
[----:B------:R-:W1:Y:S01]  /*4330*/  LDC R67, c[0x0][0x3d8] ;  /* 0x0000f600ff437b82 */ /* 0x000e620000000800 */
[----:B--2---:R-:W-:Y:S01]  /*4340*/  FMUL R60, R6, UR12 ;  /* 0x0000000c063c7c20 */ /* 0x004fe20008400000 */
[----:B------:R-:W-:Y:S01]  /*4350*/  IMAD R3, R0, UR10, RZ ;  /* 0x0000000a00037c24 */ /* 0x000fe2000f8e02ff */
[----:B------:R-:W-:Y:S01]  /*4360*/  SGXT.U32 R0, R2, 0x2 ;  /* 0x000000020200781a */ /* 0x000fe20000000000 */
[----:B------:R-:W-:Y:S01]  /*4370*/  FMUL R2, R4, UR12 ;  /* 0x0000000c04027c20 */ /* 0x000fe20008400000 */
[----:B------:R-:W-:Y:S01]  /*4380*/  FMUL R37, R5, UR12 ;  /* 0x0000000c05257c20 */ /* 0x000fe20008400000 */
[----:B------:R-:W-:Y:S01]  /*4390*/  FMUL R42, R8, UR12 ;  /* 0x0000000c082a7c20 */ /* 0x000fe20008400000 */
[----:B------:R-:W-:Y:S01]  /*43a0*/  IADD3 R142, P2, P3, R3, UR4, R142 ;  /* 0x00000004038e7c10 */ /* 0x000fe2000fb5e08e */
[----:B------:R-:W2:Y:S01]  /*43b0*/  LDC R4, c[0x0][0x3d8] ;  /* 0x0000f600ff047b82 */ /* 0x000ea20000000800 */
[----:B------:R-:W-:Y:S01]  /*43c0*/  SHF.R.S32.HI R36, RZ, 0x1f, R3 ;  /* 0x0000001fff247819 */ /* 0x000fe20000011403 */
[----:B------:R-:W-:-:S02]  /*43d0*/  IMAD R3, R0, UR19, RZ ;  /* 0x0000001300037c24 */ /* 0x000fc4000f8e02ff */
[----:B------:R-:W-:Y:S01]  /*43e0*/  FMUL R62, R10, UR12 ;  /* 0x0000000c0a3e7c20 */ /* 0x000fe20008400000 */
[----:B------:R-:W-:Y:S01]  /*43f0*/  FMUL R48, R12, UR12 ;  /* 0x0000000c0c307c20 */ /* 0x000fe20008400000 */
[----:B------:R-:W-:Y:S01]  /*4400*/  IADD3.X R36, PT, PT, R36, UR5, R143, P2, P3 ;  /* 0x0000000524247c10 */ /* 0x000fe200097e648f */
[----:B------:R-:W-:Y:S01]  /*4410*/  FMUL R59, R7, UR12 ;  /* 0x0000000c073b7c20 */ /* 0x000fe20008400000 */
[C---:B------:R-:W-:Y:S01]  /*4420*/  IADD3 R204, P2, PT, R3.reuse, R142, RZ ;  /* 0x0000008e03cc7210 */ /* 0x040fe20007f5e0ff */
[----:B------:R-:W0:Y:S01]  /*4430*/  LDC R0, c[0x0][0x3d8] ;  /* 0x0000f600ff007b82 */ /* 0x000e220000000800 */
[----:B------:R-:W-:Y:S01]  /*4440*/  FMUL R56, R18, UR12 ;  /* 0x0000000c12387c20 */ /* 0x000fe20008400000 */
[----:B------:R-:W-:Y:S01]  /*4450*/  FMUL R52, R20, UR12 ;  /* 0x0000000c14347c20 */ /* 0x000fe20008400000 */
[----:B------:R-:W-:Y:S01]  /*4460*/  LEA.HI.X.SX32 R205, R3, R36, 0x1, P2 ;  /* 0x0000002403cd7211 */ /* 0x000fe200010f0eff */
[----:B------:R-:W-:Y:S01]  /*4470*/  FMUL R41, R13, UR12 ;  /* 0x0000000c0d297c20 */ /* 0x000fe20008400000 */
[----:B------:R-:W-:Y:S01]  /*4480*/  FMUL R55, R17, UR12 ;  /* 0x0000000c11377c20 */ /* 0x000fe20008400000 */
[----:B------:R-:W-:Y:S01]  /*4490*/  LOP3.LUT P4, RZ, R72, 0x7f, RZ, 0xc0, !PT ;  /* 0x0000007f48ff7812 */ /* 0x000fe2000788c0ff */
[----:B------:R-:W-:Y:S01]  /*44a0*/  FMUL R46, R31, UR12 ;  /* 0x0000000c1f2e7c20 */ /* 0x000fe20008400000 */
[----:B------:R-:W1:Y:S01]  /*44b0*/  LDC R6, c[0x0][0x3d8] ;  /* 0x0000f600ff067b82 */ /* 0x000e620000000800 */
[----:B------:R-:W-:Y:S01]  /*44c0*/  FMUL R50, R30, UR12 ;  /* 0x0000000c1e327c20 */ /* 0x000fe20008400000 */
[----:B------:R-:W-:Y:S01]  /*44d0*/  FMUL R49, R29, UR12 ;  /* 0x0000000c1d317c20 */ /* 0x000fe20008400000 */
[----:B------:R-:W-:Y:S01]  /*44e0*/  FMUL R38, R28, UR12 ;  /* 0x0000000c1c267c20 */ /* 0x000fe20008400000 */
[----:B------:R-:W-:Y:S01]  /*44f0*/  FMUL R53, R27, UR12 ;  /* 0x0000000c1b357c20 */ /* 0x000fe20008400000 */
[----:B------:R-:W-:Y:S01]  /*4500*/  FMUL R45, R26, UR12 ;  /* 0x0000000c1a2d7c20 */ /* 0x000fe20008400000 */
[----:B------:R-:W-:Y:S01]  /*4510*/  FMUL R54, R25, UR12 ;  /* 0x0000000c19367c20 */ /* 0x000fe20008400000 */
        /* <DEDUP_REMOVED lines=9> */
[----:B0-----:R-:W-:Y:S01]  /*45b0*/  IMAD R5, R0, 0x4, R3 ;  /* 0x0000000400057824 */ /* 0x001fe200078e0203 */
[----:B------:R-:W0:Y:S01]  /*45c0*/  LDC R10, c[0x0][0x3d8] ;  /* 0x0000f600ff0a7b82 */ /* 0x000e220000000800 */
[----:B------:R-:W-:Y:S01]  /*45d0*/  UIADD3 UR4, UPT, UPT, UR23, 0x1c, URZ ;  /* 0x0000001c17047890 */ /* 0x000fe2000fffe0ff */
[----:B------:R-:W-:Y:S01]  /*45e0*/  PRMT R0, RZ, 0x7610, R0 ;  /* 0x00007610ff007816 */ /* 0x000fe20000000000 */
[----:B------:R-:W-:Y:S01]  /*45f0*/  IMAD R3, R64, 0x4, R5 ;  /* 0x0000000440037824 */ /* 0x000fe200078e0205 */
[----:B------:R-:W-:Y:S01]  /*4600*/  IADD3 R202, P2, PT, R5, R142, RZ ;  /* 0x0000008e05ca7210 */ /* 0x000fe20007f5e0ff */
[----:B------:R-:W-:Y:S01]  /*4610*/  FMUL R39, R9, UR12 ;  /* 0x0000000c09277c20 */ /* 0x000fe20008400000 */
[----:B------:R-:W-:Y:S01]  /*4620*/  FMUL R61, R11, UR12 ;  /* 0x0000000c0b3d7c20 */ /* 0x000fe20008400000 */
[----:B------:R-:W-:Y:S01]  /*4630*/  PRMT R132, RZ, 0x7610, R132 ;  /* 0x00007610ff847816 */ /* 0x000fe20000000084 */
[----:B------:R-:W4:Y:S01]  /*4640*/  LDC R12, c[0x0][0x3d8] ;  /* 0x0000f600ff0c7b82 */ /* 0x000f220000000800 */
[----:B------:R-:W-:Y:S01]  /*4650*/  LEA.HI.X.SX32 R203, R5, R36, 0x1, P2 ;  /* 0x0000002405cb7211 */ /* 0x000fe200010f0eff */
[----:B---3--:R-:W-:Y:S01]  /*4660*/  IMAD R5, R66, 0x4, R3 ;  /* 0x0000000442057824 */ /* 0x008fe200078e0203 */
[----:B------:R-:W-:-:S02]  /*4670*/  IADD3 R200, P2, PT, R3, R142, RZ ;  /* 0x0000008e03c87210 */ /* 0x000fc40007f5e0ff */
[----:B------:R-:W-:Y:S01]  /*4680*/  PRMT R136, RZ, 0x7610, R136 ;  /* 0x00007610ff887816 */ /* 0x000fe20000000088 */
[----:B------:R-:W-:Y:S01]  /*4690*/  UISETP.GT.AND UP2, UPT, UR6, -0x1, UPT ;  /* 0xffffffff0600788c */ /* 0x000fe2000bf44270 */
[----:B------:R-:W-:Y:S01]  /*46a0*/  LEA.HI.X.SX32 R201, R3, R36, 0x1, P2 ;  /* 0x0000002403c97211 */ /* 0x000fe200010f0eff */
[----:B--2---:R-:W-:Y:S01]  /*46b0*/  IMAD R3, R4, 0x4, R5 ;  /* 0x0000000404037824 */ /* 0x004fe200078e0205 */
[----:B------:R-:W-:Y:S01]  /*46c0*/  IADD3 R198, P2, PT, R5, R142, RZ ;  /* 0x0000008e05c67210 */ /* 0x000fe20007f5e0ff */
[----:B------:R-:W2:Y:S01]  /*46d0*/  LDC R4, c[0x0][0x3d8] ;  /* 0x0000f600ff047b82 */ /* 0x000ea20000000800 */
[----:B------:R-:W-:Y:S01]  /*46e0*/  ISETP.GT.AND P5, PT, R133, RZ, PT ;  /* 0x000000ff8500720c */ /* 0x000fe20003fa4270 */
[----:B------:R-:W-:Y:S01]  /*46f0*/  FMUL R32, R32, UR12 ;  /* 0x0000000c20207c20 */ /* 0x000fe20008400000 */
[----:B------:R-:W-:Y:S01]  /*4700*/  LEA.HI.X.SX32 R199, R5, R36, 0x1, P2 ;  /* 0x0000002405c77211 */ /* 0x000fe200010f0eff */
[----:B-1----:R-:W-:Y:S02]  /*4710*/  IMAD R5, R6, 0x4, R3 ;  /* 0x0000000406057824 */ /* 0x002fe400078e0203 */
[----:B------:R-:W-:Y:S01]  /*4720*/  FMUL R33, R33, UR12 ;  /* 0x0000000c21217c20 */ /* 0x000fe20008400000 */
[----:B------:R-:W-:Y:S01]  /*4730*/  FMUL R34, R34, UR12 ;  /* 0x0000000c22227c20 */ /* 0x000fe20008400000 */
[----:B------:R-:W-:Y:S01]  /*4740*/  FMUL R35, R35, UR12 ;  /* 0x0000000c23237c20 */ /* 0x000fe20008400000 */
[----:B------:R-:W1:Y:S01]  /*4750*/  LDC R6, c[0x0][0x3d8] ;  /* 0x0000f600ff067b82 */ /* 0x000e620000000800 */
[----:B------:R-:W-:-:S04]  /*4760*/  IADD3 R194, P3, PT, R5, R142, RZ ;  /* 0x0000008e05c27210 */ /* 0x000fc80007f7e0ff */
[----:B------:R-:W-:Y:S01]  /*4770*/  LEA.HI.X.SX32 R195, R5, R36, 0x1, P3 ;  /* 0x0000002405c37211 */ /* 0x000fe200018f0eff */
[----:B------:R-:W-:Y:S01]  /*4780*/  IMAD R5, R8, 0x4, R5 ;  /* 0x0000000408057824 */ /* 0x000fe200078e0205 */
[C---:B------:R-:W-:Y:S01]  /*4790*/  IADD3 R196, P2, PT, R3.reuse, R142, RZ ;  /* 0x0000008e03c47210 */ /* 0x040fe20007f5e0ff */
[----:B------:R-:W3:Y:S02]  /*47a0*/  LDC R18, c[0x0][0x3d8] ;  /* 0x0000f600ff127b82 */ /* 0x000ee40000000800 */
[----:B0-----:R-:W-:Y:S01]  /*47b0*/  IMAD R7, R10, 0x8, R5 ;  /* 0x000000080a077824 */ /* 0x001fe200078e0205 */
[----:B------:R-:W-:-:S05]  /*47c0*/  LEA.HI.X.SX32 R197, R3, R36, 0x1, P2 ;  /* 0x0000002403c57211 */ /* 0x000fca00010f0eff */
[----:B------:R-:W0:Y:S01]  /*47d0*/  LDC R10, c[0x0][0x3d8] ;  /* 0x0000f600ff0a7b82 */ /* 0x000e220000000800 */
[----:B--2---:R-:W-:Y:S01]  /*47e0*/  IMAD R3, R4, UR4, RZ ;  /* 0x0000000404037c24 */ /* 0x004fe2000f8e02ff */
[-C--:B------:R-:W-:Y:S02]  /*47f0*/  IADD3 R188, P3, PT, R7, R142.reuse, RZ ;  /* 0x0000008e07bc7210 */ /* 0x080fe40007f7e0ff */
[----:B------:R-:W-:-:S04]  /*4800*/  IADD3 R192, P2, PT, R5, R142, RZ ;  /* 0x0000008e05c07210 */ /* 0x000fc80007f5e0ff */
[----:B------:R-:W2:Y:S01]  /*4810*/  LDC R4, c[0x0][0x3d8] ;  /* 0x0000f600ff047b82 */ /* 0x000ea20000000800 */
[-C--:B------:R-:W-:Y:S01]  /*4820*/  LEA.HI.X.SX32 R189, R7, R36.reuse, 0x1, P3 ;  /* 0x0000002407bd7211 */ /* 0x080fe200018f0eff */
[----:B-1----:R-:W-:Y:S01]  /*4830*/  IMAD R7, R6, 0x4, R7 ;  /* 0x0000000406077824 */ /* 0x002fe200078e0207 */
[----:B------:R-:W-:Y:S02]  /*4840*/  LEA.HI.X.SX32 R193, R5, R36, 0x1, P2 ;  /* 0x0000002405c17211 */ /* 0x000fe400010f0eff */
[----:B------:R-:W-:-:S03]  /*4850*/  IADD3 R190, P2, PT, R3, R142, RZ ;  /* 0x0000008e03be7210 */ /* 0x000fc60007f5e0ff */
[----:B------:R-:W1:Y:S01]  /*4860*/  LDC R6, c[0x0][0x3d8] ;  /* 0x0000f600ff067b82 */ /* 0x000e620000000800 */
[----:B------:R-:W-:Y:S01]  /*4870*/  LEA.HI.X.SX32 R191, R3, R36, 0x1, P2 ;  /* 0x0000002403bf7211 */ /* 0x000fe200010f0eff */
[----:B----4-:R-:W-:Y:S01]  /*4880*/  IMAD R3, R12, 0x4, R7 ;  /* 0x000000040c037824 */ /* 0x010fe200078e0207 */
[----:B------:R-:W-:-:S04]  /*4890*/  IADD3 R186, P2, PT, R7, R142, RZ ;  /* 0x0000008e07ba7210 */ /* 0x000fc80007f5e0ff */
[----:B------:R-:W-:Y:S01]  /*48a0*/  LEA.HI.X.SX32 R187, R7, R36, 0x1, P2 ;  /* 0x0000002407bb7211 */ /* 0x000fe200010f0eff */
[----:B0-----:R-:W-:Y:S01]  /*48b0*/  IMAD R7, R10, 0x4, R3 ;  /* 0x000000040a077824 */ /* 0x001fe200078e0203 */
[C---:B------:R-:W-:Y:S01]  /*48c0*/  IADD3 R184, P2, PT, R3.reuse, R142, RZ ;  /* 0x0000008e03b87210 */ /* 0x040fe20007f5e0ff */
[----:B------:R-:W0:Y:S03]  /*48d0*/  LDC R12, c[0x0][0x3d8] ;  /* 0x0000f600ff0c7b82 */ /* 0x000e260000000800 */
[----:B------:R-:W-:Y:S02]  /*48e0*/  LEA.HI.X.SX32 R185, R3, R36, 0x1, P2 ;  /* 0x0000002403b97211 */ /* 0x000fe400010f0eff */
[C---:B------:R-:W-:Y:S01]  /*48f0*/  IADD3 R182, P2, PT, R7.reuse, R142, RZ ;  /* 0x0000008e07b67210 */ /* 0x040fe20007f5e0ff */
[----:B--2---:R-:W-:Y:S02]  /*4900*/  IMAD R3, R4, 0x4, R7 ;  /* 0x0000000404037824 */ /* 0x004fe400078e0207 */
[----:B------:R-:W2:Y:S01]  /*4910*/  LDC R4, c[0x0][0x3d8] ;  /* 0x0000f600ff047b82 */ /* 0x000ea20000000800 */
[----:B------:R-:W-:-:S02]  /*4920*/  LEA.HI.X.SX32 R183, R7, R36, 0x1, P2 ;  /* 0x0000002407b77211 */ /* 0x000fc400010f0eff */
[----:B------:R-:W-:Y:S01]  /*4930*/  IADD3 R180, P2, PT, R3, R142, RZ ;  /* 0x0000008e03b47210 */ /* 0x000fe20007f5e0ff */
[----:B-1----:R-:W-:-:S04]  /*4940*/  IMAD R7, R6, 0x4, R3 ;  /* 0x0000000406077824 */ /* 0x002fc800078e0203 */
[----:B------:R-:W1:Y:S01]  /*4950*/  LDC R6, c[0x0][0x3d8] ;  /* 0x0000f600ff067b82 */ /* 0x000e620000000800 */
[----:B------:R-:W-:Y:S01]  /*4960*/  LEA.HI.X.SX32 R181, R3, R36, 0x1, P2 ;  /* 0x0000002403b57211 */ /* 0x000fe200010f0eff */
[----:B---3--:R-:W-:Y:S01]  /*4970*/  IMAD R3, R18, 0x4, R7 ;  /* 0x0000000412037824 */ /* 0x008fe200078e0207 */
[----:B------:R-:W-:-:S05]  /*4980*/  IADD3 R178, P3, PT, R7, R142, RZ ;  /* 0x0000008e07b27210 */ /* 0x000fca0007f7e0ff */
[----:B------:R-:W3:Y:S01]  /*4990*/  LDC R18, c[0x0][0x3d8] ;  /* 0x0000f600ff127b82 */ /* 0x000ee20000000800 */
[----:B------:R-:W-:Y:S01]  /*49a0*/  LEA.HI.X.SX32 R179, R7, R36, 0x1, P3 ;  /* 0x0000002407b37211 */ /* 0x000fe200018f0eff */
[----:B------:R-:W-:Y:S01]  /*49b0*/  UIADD3 UR4, UPT, UPT, UR23, 0x3c, URZ ;  /* 0x0000003c17047890 */ /* 0x000fe2000fffe0ff */
[----:B------:R-:W-:Y:S01]  /*49c0*/  IADD3 R176, P2, PT, R3, R142, RZ ;  /* 0x0000008e03b07210 */ /* 0x000fe20007f5e0ff */
[----:B0-----:R-:W-:-:S04]  /*49d0*/  IMAD R7, R12, 0x8, R3 ;  /* 0x000000080c077824 */ /* 0x001fc800078e0203 */
[----:B------:R-:W0:Y:S01]  /*49e0*/  LDC R12, c[0x0][0x3d8] ;  /* 0x0000f600ff0c7b82 */ /* 0x000e220000000800 */
[----:B------:R-:W-:Y:S01]  /*49f0*/  LEA.HI.X.SX32 R177, R3, R36, 0x1, P2 ;  /* 0x0000002403b17211 */ /* 0x000fe200010f0eff */
[----:B--2---:R-:W-:Y:S01]  /*4a00*/  IMAD R3, R4, UR4, RZ ;  /* 0x0000000404037c24 */ /* 0x004fe2000f8e02ff */
[----:B------:R-:W-:-:S05]  /*4a10*/  IADD3 R172, P2, PT, R7, R142, RZ ;  /* 0x0000008e07ac7210 */ /* 0x000fca0007f5e0ff */
[----:B------:R-:W2:Y:S01]  /*4a20*/  LDC R20, c[0x0][0x3d8] ;  /* 0x0000f600ff147b82 */ /* 0x000ea20000000800 */
[----:B------:R-:W-:Y:S01]  /*4a30*/  LEA.HI.X.SX32 R173, R7, R36, 0x1, P2 ;  /* 0x0000002407ad7211 */ /* 0x000fe200010f0eff */
[----:B-1----:R-:W-:Y:S01]  /*4a40*/  IMAD R7, R6, 0x4, R7 ;  /* 0x0000000406077824 */ /* 0x002fe200078e0207 */
[----:B------:R-:W-:-:S05]  /*4a50*/  IADD3 R174, P2, PT, R3, R142, RZ ;  /* 0x0000008e03ae7210 */ /* 0x000fca0007f5e0ff */
[----:B------:R-:W1:Y:S01]  /*4a60*/  LDC R64, c[0x0][0x3d8] ;  /* 0x0000f600ff407b82 */ /* 0x000e620000000800 */
[----:B------:R-:W-:Y:S01]  /*4a70*/  LEA.HI.X.SX32 R175, R3, R36, 0x1, P2 ;  /* 0x0000002403af7211 */ /* 0x000fe200010f0eff */
[----:B---3--:R-:W-:-:S06]  /*4a80*/  IMAD R3, R18, 0x4, R7 ;  /* 0x0000000412037824 */ /* 0x008fcc00078e0207 */
[----:B------:R-:W3:Y:S01]  /*4a90*/  LDC R18, c[0x0][0x3d8] ;  /* 0x0000f600ff127b82 */ /* 0x000ee20000000800 */
[-C--:B------:R-:W-:Y:S02]  /*4aa0*/  IADD3 R168, P3, PT, R3, R142.reuse, RZ ;  /* 0x0000008e03a87210 */ /* 0x080fe40007f7e0ff */
[----:B------:R-:W-:Y:S02]  /*4ab0*/  IADD3 R170, P2, PT, R7, R142, RZ ;  /* 0x0000008e07aa7210 */ /* 0x000fe40007f5e0ff */
[-C--:B------:R-:W-:Y:S01]  /*4ac0*/  LEA.HI.X.SX32 R169, R3, R36.reuse, 0x1, P3 ;  /* 0x0000002403a97211 */ /* 0x080fe200018f0eff */
[----:B0-----:R-:W-:Y:S02]  /*4ad0*/  IMAD R3, R12, 0x4, R3 ;  /* 0x000000040c037824 */ /* 0x001fe400078e0203 */
[----:B------:R-:W0:Y:S01]  /*4ae0*/  LDC R66, c[0x0][0x3d8] ;  /* 0x0000f600ff427b82 */ /* 0x000e220000000800 */
[----:B------:R-:W-:Y:S01]  /*4af0*/  LEA.HI.X.SX32 R171, R7, R36, 0x1, P2 ;  /* 0x0000002407ab7211 */ /* 0x000fe200010f0eff */
[----:B--2---:R-:W-:Y:S01]  /*4b00*/  IMAD R7, R20, 0x4, R3 ;  /* 0x0000000414077824 */ /* 0x004fe200078e0203 */
[----:B------:R-:W-:-:S05]  /*4b10*/  IADD3 R166, P2, PT, R3, R142, RZ ;  /* 0x0000008e03a67210 */ /* 0x000fca0007f5e0ff */
[----:B------:R-:W2:Y:S01]  /*4b20*/  LDC R12, c[0x0][0x3d8] ;  /* 0x0000f600ff0c7b82 */ /* 0x000ea20000000800 */
[----:B------:R-:W-:Y:S01]  /*4b30*/  LEA.HI.X.SX32 R167, R3, R36, 0x1, P2 ;  /* 0x0000002403a77211 */ /* 0x000fe200010f0eff */
[----:B-1----:R-:W-:-:S05]  /*4b40*/  IMAD R3, R64, 0x4, R7 ;  /* 0x0000000440037824 */ /* 0x002fca00078e0207 */
[C---:B------:R-:W-:Y:S01]  /*4b50*/  IADD3 R162, P2, PT, R3.reuse, R142, RZ ;  /* 0x0000008e03a27210 */ /* 0x040fe20007f5e0ff */
[----:B---3--:R-:W-:Y:S01]  /*4b60*/  IMAD R13, R18, 0x4, R3 ;  /* 0x00000004120d7824 */ /* 0x008fe200078e0203 */
[----:B------:R-:W1:Y:S02]  /*4b70*/  LDC R64, c[0x0][0x3d8] ;  /* 0x0000f600ff407b82 */ /* 0x000e640000000800 */
[----:B------:R-:W-:Y:S02]  /*4b80*/  LEA.HI.X.SX32 R163, R3, R36, 0x1, P2 ;  /* 0x0000002403a37211 */ /* 0x000fe400010f0eff */
[----:B------:R-:W-:-:S04]  /*4b90*/  IADD3 R160, P2, PT, R13, R142, RZ ;  /* 0x0000008e0da07210 */ /* 0x000fc80007f5e0ff */
[----:B------:R-:W3:Y:S01]  /*4ba0*/  LDC R18, c[0x0][0x3d8] ;  /* 0x0000f600ff127b82 */ /* 0x000ee20000000800 */
[----:B------:R-:W-:Y:S01]  /*4bb0*/  UIADD3 UR4, UPT, UPT, UR23, 0x5c, URZ ;  /* 0x0000005c17047890 */ /* 0x000fe2000fffe0ff */
[----:B------:R-:W-:Y:S01]  /*4bc0*/  LEA.HI.X.SX32 R161, R13, R36, 0x1, P2 ;  /* 0x000000240da17211 */ /* 0x000fe200010f0eff */
[----:B0-----:R-:W-:-:S05]  /*4bd0*/  IMAD R13, R66, 0x8, R13 ;  /* 0x00000008420d7824 */ /* 0x001fca00078e020d */
[----:B------:R-:W0:Y:S01]  /*4be0*/  LDC R66, c[0x0][0x3d8] ;  /* 0x0000f600ff427b82 */ /* 0x000e220000000800 */
[----:B--2---:R-:W-:Y:S02]  /*4bf0*/  IMAD R3, R12, UR4, RZ ;  /* 0x000000040c037c24 */ /* 0x004fe4000f8e02ff */
[----:B------:R-:W-:-:S05]  /*4c00*/  IMAD R17, R68, 0x4, R13 ;  /* 0x0000000444117824 */ /* 0x000fca00078e020d */
[----:B------:R-:W2:Y:S01]  /*4c10*/  LDC R68, c[0x0][0x3d8] ;  /* 0x0000f600ff447b82 */ /* 0x000ea20000000800 */
[----:B------:R-:W-:-:S04]  /*4c20*/  IADD3 R158, P2, PT, R3, R142, RZ ;  /* 0x0000008e039e7210 */ /* 0x000fc80007f5e0ff */
[----:B------:R-:W-:Y:S02]  /*4c30*/  LEA.HI.X.SX32 R159, R3, R36, 0x1, P2 ;  /* 0x00000024039f7211 */ /* 0x000fe400010f0eff */
[-C--:B------:R-:W-:Y:S01]  /*4c40*/  IADD3 R154, P2, PT, R17, R142.reuse, RZ ;  /* 0x0000008e119a7210 */ /* 0x080fe20007f5e0ff */
[----:B---3--:R-:W-:Y:S01]  /*4c50*/  IMAD R3, R18, 0x4, R17 ;  /* 0x0000000412037824 */ /* 0x008fe200078e0211 */
[----:B------:R-:W3:Y:S01]  /*4c60*/  @!P4 SYNCS.CCTL.IV [UR9+0x6000] ;  /* 0x00600000ff00c9b1 */ /* 0x000ee20008000009 */
[----:B------:R-:W-:Y:S01]  /*4c70*/  IADD3 R164, P3, PT, R7, R142, RZ ;  /* 0x0000008e07a47210 */ /* 0x000fe20007f7e0ff */
[----:B------:R-:W-:Y:S01]  /*4c80*/  NOP ;  /* 0x0000000000007918 */ /* 0x000fe20000000000 */
[----:B------:R-:W-:Y:S01]  /*4c90*/  LEA.HI.X.SX32 R155, R17, R36, 0x1, P2 ;  /* 0x00000024119b7211 */ /* 0x000fe200010f0eff */
[----:B-1----:R-:W-:Y:S01]  /*4ca0*/  IMAD R17, R64, 0x4, R3 ;  /* 0x0000000440117824 */ /* 0x002fe200078e0203 */
[----:B------:R-:W-:Y:S01]  /*4cb0*/  PRMT R30, RZ, 0x7610, R30 ;  /* 0x00007610ff1e7816 */ /* 0x000fe2000000001e */
[----:B------:R-:W3:Y:S01]  /*4cc0*/  @P0 LDG.E.U8 R0, desc[UR30][R204.64] ;  /* 0x0000001ecc000981 */ /* 0x000ee2000c1e1100 */
[----:B------:R-:W-:Y:S01]  /*4cd0*/  PRMT R29, RZ, 0x7610, R29 ;  /* 0x00007610ff1d7816 */ /* 0x000fe2000000001d */
[----:B0-----:R-:W-:Y:S01]  /*4ce0*/  IMAD R31, R66, 0x4, R17 ;  /* 0x00000004421f7824 */ /* 0x001fe200078e0211 */
[----:B------:R-:W-:-:S02]  /*4cf0*/  IADD3 R150, P2, PT, R17, R142, RZ ;  /* 0x0000008e11967210 */ /* 0x000fc40007f5e0ff */
[----:B------:R-:W-:Y:S01]  /*4d00*/  PRMT R28, RZ, 0x7610, R28 ;  /* 0x00007610ff1c7816 */ /* 0x000fe2000000001c */
[----:B------:R-:W4:Y:S01]  /*4d10*/  @P0 LDG.E.U8 R30, desc[UR30][R200.64] ;  /* 0x0000001ec81e0981 */ /* 0x000f22000c1e1100 */
[----:B------:R-:W-:Y:S02]  /*4d20*/  LEA.HI.X.SX32 R151, R17, R36, 0x1, P2 ;  /* 0x0000002411977211 */ /* 0x000fe400010f0eff */
[----:B------:R-:W-:Y:S01]  /*4d30*/  IADD3 R148, P2, PT, R31, R142, RZ ;  /* 0x0000008e1f947210 */ /* 0x000fe20007f5e0ff */
[----:B--2---:R-:W-:Y:S01]  /*4d40*/  IMAD R65, R68, 0x4, R31 ;  /* 0x0000000444417824 */ /* 0x004fe200078e021f */
[----:B------:R-:W-:Y:S01]  /*4d50*/  PRMT R27, RZ, 0x7610, R27 ;  /* 0x00007610ff1b7816 */ /* 0x000fe2000000001b */
[----:B------:R-:W2:Y:S01]  /*4d60*/  @P0 LDG.E.U8 R29, desc[UR30][R196.64] ;  /* 0x0000001ec41d0981 */ /* 0x000ea2000c1e1100 */
[-C--:B------:R-:W-:Y:S02]  /*4d70*/  LEA.HI.X.SX32 R165, R7, R36.reuse, 0x1, P3 ;  /* 0x0000002407a57211 */ /* 0x080fe400018f0eff */
[----:B------:R-:W-:Y:S01]  /*4d80*/  LEA.HI.X.SX32 R149, R31, R36, 0x1, P2 ;  /* 0x000000241f957211 */ /* 0x000fe200010f0eff */
[----:B-----5:R-:W-:Y:S01]  /*4d90*/  IMAD R31, R70, 0x4, R65 ;  /* 0x00000004461f7824 */ /* 0x020fe200078e0241 */
[----:B------:R-:W-:Y:S01]  /*4da0*/  PRMT R26, RZ, 0x7610, R26 ;  /* 0x00007610ff1a7816 */ /* 0x000fe2000000001a */
[----:B------:R-:W5:Y:S01]  /*4db0*/  @P0 LDG.E.U8 R28, desc[UR30][R192.64] ;  /* 0x0000001ec01c0981 */ /* 0x000f62000c1e1100 */
[----:B------:R-:W-:-:S02]  /*4dc0*/  IADD3 R156, P3, PT, R13, R142, RZ ;  /* 0x0000008e0d9c7210 */ /* 0x000fc40007f7e0ff */
[----:B------:R-:W-:Y:S01]  /*4dd0*/  IADD3 R146, P2, PT, R65, R142, RZ ;  /* 0x0000008e41927210 */ /* 0x000fe20007f5e0ff */
[----:B------:R-:W2:Y:S01]  /*4de0*/  @P0 LDG.E.U8 R27, desc[UR30][R188.64] ;  /* 0x0000001ebc1b0981 */ /* 0x000ea2000c1e1100 */
[----:B------:R-:W-:Y:S02]  /*4df0*/  PRMT R25, RZ, 0x7610, R25 ;  /* 0x00007610ff197816 */ /* 0x000fe40000000019 */
[----:B------:R-:W-:Y:S01]  /*4e00*/  PRMT R24, RZ, 0x7610, R24 ;  /* 0x00007610ff187816 */ /* 0x000fe20000000018 */
[----:B------:R-:W2:Y:S01]  /*4e10*/  @P0 LDG.E.U8 R26, desc[UR30][R184.64] ;  /* 0x0000001eb81a0981 */ /* 0x000ea2000c1e1100 */
[----:B------:R-:W-:Y:S02]  /*4e20*/  PRMT R23, RZ, 0x7610, R23 ;  /* 0x00007610ff177816 */ /* 0x000fe40000000017 */
[----:B------:R-:W-:Y:S01]  /*4e30*/  PRMT R22, RZ, 0x7610, R22 ;  /* 0x00007610ff167816 */ /* 0x000fe20000000016 */
[----:B------:R-:W2:Y:S01]  /*4e40*/  @P0 LDG.E.U8 R25, desc[UR30][R180.64] ;  /* 0x0000001eb4190981 */ /* 0x000ea2000c1e1100 */
[----:B------:R-:W-:-:S02]  /*4e50*/  LEA.HI.X.SX32 R157, R13, R36, 0x1, P3 ;  /* 0x000000240d9d7211 */ /* 0x000fc400018f0eff */
[----:B------:R-:W-:Y:S01]  /*4e60*/  LEA.HI.X.SX32 R147, R65, R36, 0x1, P2 ;  /* 0x0000002441937211 */ /* 0x000fe200010f0eff */
[----:B------:R-:W2:Y:S01]  /*4e70*/  @P0 LDG.E.U8 R24, desc[UR30][R176.64] ;  /* 0x0000001eb0180981 */ /* 0x000ea2000c1e1100 */
[----:B------:R-:W-:Y:S02]  /*4e80*/  PRMT R21, RZ, 0x7610, R21 ;  /* 0x00007610ff157816 */ /* 0x000fe40000000015 */
[-C--:B------:R-:W-:Y:S01]  /*4e90*/  IADD3 R152, P3, PT, R3, R142.reuse, RZ ;  /* 0x0000008e03987210 */ /* 0x080fe20007f7e0ff */
[----:B------:R-:W2:Y:S01]  /*4ea0*/  @P0 LDG.E.U8 R23, desc[UR30][R172.64] ;  /* 0x0000001eac170981 */ /* 0x000ea2000c1e1100 */
[----:B------:R-:W-:Y:S02]  /*4eb0*/  IADD3 R144, P2, PT, R31, R142, RZ ;  /* 0x0000008e1f907210 */ /* 0x000fe40007f5e0ff */
[----:B------:R-:W-:Y:S01]  /*4ec0*/  PRMT R20, RZ, 0x7610, R20 ;  /* 0x00007610ff147816 */ /* 0x000fe20000000014 */
[----:B------:R-:W2:Y:S01]  /*4ed0*/  @P0 LDG.E.U8 R22, desc[UR30][R168.64] ;  /* 0x0000001ea8160981 */ /* 0x000ea2000c1e1100 */
[----:B------:R-:W-:-:S02]  /*4ee0*/  PRMT R19, RZ, 0x7610, R19 ;  /* 0x00007610ff137816 */ /* 0x000fc40000000013 */
[----:B------:R-:W-:Y:S01]  /*4ef0*/  PRMT R18, RZ, 0x7610, R18 ;  /* 0x00007610ff127816 */ /* 0x000fe20000000012 */
[----:B------:R-:W2:Y:S01]  /*4f00*/  @P0 LDG.E.U8 R21, desc[UR30][R164.64] ;  /* 0x0000001ea4150981 */ /* 0x000ea2000c1e1100 */
[-C--:B------:R-:W-:Y:S02]  /*4f10*/  LEA.HI.X.SX32 R153, R3, R36.reuse, 0x1, P3 ;  /* 0x0000002403997211 */ /* 0x080fe400018f0eff */
[----:B------:R-:W-:Y:S01]  /*4f20*/  PRMT R17, RZ, 0x7610, R17 ;  /* 0x00007610ff117816 */ /* 0x000fe20000000011 */
[----:B------:R-:W2:Y:S01]  /*4f30*/  @P0 LDG.E.U8 R20, desc[UR30][R160.64] ;  /* 0x0000001ea0140981 */ /* 0x000ea2000c1e1100 */
[----:B------:R-:W-:Y:S02]  /*4f40*/  LEA.HI.X.SX32 R145, R31, R36, 0x1, P2 ;  /* 0x000000241f917211 */ /* 0x000fe400010f0eff */
[----:B------:R-:W-:Y:S01]  /*4f50*/  PRMT R31, RZ, 0x7610, R31 ;  /* 0x00007610ff1f7816 */ /* 0x000fe2000000001f */
[----:B------:R-:W-:Y:S01]  /*4f60*/  UIADD3 UR4, UPT, UPT, UR23, 0x7c, URZ ;  /* 0x0000007c17047890 */ /* 0x000fe2000fffe0ff */
[----:B------:R-:W-:Y:S01]  /*4f70*/  PRMT R16, RZ, 0x7610, R16 ;  /* 0x00007610ff107816 */ /* 0x000fe20000000010 */
[----:B------:R-:W2:Y:S01]  /*4f80*/  @P0 LDG.E.U8 R19, desc[UR30][R156.64] ;  /* 0x0000001e9c130981 */ /* 0x000ea2000c1e1100 */
[----:B------:R-:W-:-:S02]  /*4f90*/  PRMT R15, RZ, 0x7610, R15 ;  /* 0x00007610ff0f7816 */ /* 0x000fc4000000000f */
[----:B------:R-:W-:Y:S01]  /*4fa0*/  PRMT R14, RZ, 0x7610, R14 ;  /* 0x00007610ff0e7816 */ /* 0x000fe2000000000e */
[----:B------:R-:W2:Y:S01]  /*4fb0*/  @P0 LDG.E.U8 R18, desc[UR30][R152.64] ;  /* 0x0000001e98120981 */ /* 0x000ea2000c1e1100 */
[----:B------:R-:W-:Y:S02]  /*4fc0*/  PRMT R9, RZ, 0x7610, R9 ;  /* 0x00007610ff097816 */ /* 0x000fe40000000009 */
[----:B------:R-:W-:Y:S01]  /*4fd0*/  PRMT R8, RZ, 0x7610, R8 ;  /* 0x00007610ff087816 */ /* 0x000fe20000000008 */
[----:B------:R-:W2:Y:S01]  /*4fe0*/  @P0 LDG.E.U8 R17, desc[UR30][R148.64] ;  /* 0x0000001e94110981 */ /* 0x000ea2000c1e1100 */
[----:B------:R-:W-:Y:S01]  /*4ff0*/  PRMT R5, RZ, 0x7610, R5 ;  /* 0x00007610ff057816 */ /* 0x000fe20000000005 */
[----:B------:R-:W-:Y:S01]  /*5000*/  IMAD R67, R67, UR4, RZ ;  /* 0x0000000443437c24 */ /* 0x000fe2000f8e02ff */
[----:B------:R-:W-:Y:S01]  /*5010*/  PRMT R10, RZ, 0x7610, R10 ;  /* 0x00007610ff0a7816 */ /* 0x000fe2000000000a */
[----:B------:R-:W2:Y:S01]  /*5020*/  @P0 LDG.E.U8 R31, desc[UR30][R144.64] ;  /* 0x0000001e901f0981 */ /* 0x000ea2000c1e1100 */
[----:B------:R-:W-:-:S03]  /*5030*/  PRMT R11, RZ, 0x7610, R11 ;  /* 0x00007610ff0b7816 */ /* 0x000fc6000000000b */
        /* <DEDUP_REMOVED lines=9> */
[----:B------:R-:W-:Y:S02]  /*50d0*/  PRMT R13, RZ, 0x7610, R13 ;  /* 0x00007610ff0d7816 */ /* 0x000fe4000000000d */
[----:B------:R-:W-:Y:S01]  /*50e0*/  IADD3 R142, P3, PT, R67, R142, RZ ;  /* 0x0000008e438e7210 */ /* 0x000fe20007f7e0ff */
[----:B------:R-:W2:Y:S01]  /*50f0*/  @P0 LDG.E.U8 R5, desc[UR30][R182.64] ;  /* 0x0000001eb6050981 */ /* 0x000ea2000c1e1100 */
[----:B------:R-:W-:-:S03]  /*5100*/  PRMT R3, RZ, 0x7610, R3 ;  /* 0x00007610ff037816 */ /* 0x000fc60000000003 */
[----:B------:R-:W2:Y:S01]  /*5110*/  @P0 LDG.E.U8 R10, desc[UR30][R178.64] ;  /* 0x0000001eb20a0981 */ /* 0x000ea2000c1e1100 */
[----:B------:R-:W-:-:S03]  /*5120*/  LEA.HI.X.SX32 R143, R67, R36, 0x1, P3 ;  /* 0x00000024438f7211 */ /* 0x000fc600018f0eff */
[----:B------:R-:W2:Y:S04]  /*5130*/  @P0 LDG.E.U8 R11, desc[UR30][R174.64] ;  /* 0x0000001eae0b0981 */ /* 0x000ea8000c1e1100 */
[----:B------:R-:W2:Y:S04]  /*5140*/  @P0 LDG.E.U8 R4, desc[UR30][R170.64] ;  /* 0x0000001eaa040981 */ /* 0x000ea8000c1e1100 */
[----:B------:R-:W2:Y:S04]  /*5150*/  @P0 LDG.E.U8 R6, desc[UR30][R166.64] ;  /* 0x0000001ea6060981 */ /* 0x000ea8000c1e1100 */
[----:B------:R-:W2:Y:S04]  /*5160*/  @P0 LDG.E.U8 R7, desc[UR30][R162.64] ;  /* 0x0000001ea2070981 */ /* 0x000ea8000c1e1100 */
[----:B------:R-:W2:Y:S04]  /*5170*/  @P0 LDG.E.U8 R12, desc[UR30][R158.64] ;  /* 0x0000001e9e0c0981 */ /* 0x000ea8000c1e1100 */
[----:B------:R-:W2:Y:S04]  /*5180*/  @P0 LDG.E.U8 R13, desc[UR30][R154.64] ;  /* 0x0000001e9a0d0981 */ /* 0x000ea8000c1e1100 */
[----:B------:R-:W2:Y:S04]  /*5190*/  @P0 LDG.E.U8 R3, desc[UR30][R150.64] ;  /* 0x0000001e96030981 */ /* 0x000ea8000c1e1100 */
[----:B------:R-:W2:Y:S04]  /*51a0*/  @P0 LDG.E.U8 R132, desc[UR30][R146.64] ;  /* 0x0000001e92840981 */ /* 0x000ea8000c1e1100 */
[----:B------:R-:W2:Y:S01]  /*51b0*/  @P0 LDG.E.U8 R136, desc[UR30][R142.64] ;  /* 0x0000001e8e880981 */ /* 0x000ea2000c1e1100 */
[----:B------:R-:W-:-:S02]  /*51c0*/  ISETP.GT.AND P4, PT, R133, 0x1, PT ;  /* 0x000000018500780c */ /* 0x000fc40003f84270 */
[----:B------:R-:W-:Y:S02]  /*51d0*/  ISETP.GT.AND P3, PT, R133, 0x2, PT ;  /* 0x000000028500780c */ /* 0x000fe40003f64270 */
[----:B------:R-:W-:Y:S02]  /*51e0*/  FSEL R71, R60, -INF , P4 ;  /* 0xff8000003c477808 */ /* 0x000fe40002000000 */
[----:B------:R-:W-:Y:S02]  /*51f0*/  FSEL R60, R59, -INF , P3 ;  /* 0xff8000003b3c7808 */ /* 0x000fe40001800000 */
[----:B------:R-:W-:Y:S02]  /*5200*/  ISETP.GT.AND P3, PT, R133, 0x5, PT ;  /* 0x000000058500780c */ /* 0x000fe40003f64270 */
[----:B------:R-:W-:Y:S02]  /*5210*/  PLOP3.LUT P2, PT, PT, PT, UP2, 0x80, 0x8 ;  /* 0x000000000008781c */ /* 0x000fe40003f4f028 */
[----:B------:R-:W-:-:S02]  /*5220*/  FSEL R73, R37, -INF , P5 ;  /* 0xff80000025497808 */ /* 0x000fc40002800000 */
[----:B------:R-:W-:Y:S02]  /*5230*/  FSEL R37, R62, -INF , P3 ;  /* 0xff8000003e257808 */ /* 0x000fe40001800000 */
[C---:B------:R-:W-:Y:S02]  /*5240*/  ISETP.GT.AND P5, PT, R133.reuse, 0x3, PT ;  /* 0x000000038500780c */ /* 0x040fe40003fa4270 */
[----:B------:R-:W-:Y:S02]  /*5250*/  FSEL R62, R2, -INF , P2 ;  /* 0xff800000023e7808 */ /* 0x000fe40001000000 */
[----:B------:R-:W-:Y:S02]  /*5260*/  ISETP.GT.AND P4, PT, R133, 0x4, PT ;  /* 0x000000048500780c */ /* 0x000fe40003f84270 */
[----:B------:R-:W-:Y:S02]  /*5270*/  FSEL R59, R42, -INF , P5 ;  /* 0xff8000002a3b7808 */ /* 0x000fe40002800000 */
[----:B------:R-:W-:-:S02]  /*5280*/  FMNMX3 R2, R62, R73, R71, !PT ;  /* 0x000000493e027276 */ /* 0x000fc40007800047 */
[----:B------:R-:W-:Y:S02]  /*5290*/  ISETP.GT.AND P5, PT, R133, 0x6, PT ;  /* 0x000000068500780c */ /* 0x000fe40003fa4270 */
[----:B------:R-:W-:Y:S02]  /*52a0*/  FSEL R39, R39, -INF , P4 ;  /* 0xff80000027277808 */ /* 0x000fe40002000000 */
[C---:B------:R-:W-:Y:S02]  /*52b0*/  ISETP.GT.AND P4, PT, R133.reuse, 0x7, PT ;  /* 0x000000078500780c */ /* 0x040fe40003f84270 */
[----:B------:R-:W-:Y:S02]  /*52c0*/  FMNMX3 R2, R2, R60, R59, !PT ;  /* 0x0000003c02027276 */ /* 0x000fe4000780003b */
[----:B------:R-:W-:Y:S02]  /*52d0*/  ISETP.GT.AND P3, PT, R133, 0x8, PT ;  /* 0x000000088500780c */ /* 0x000fe40003f64270 */
[----:B------:R-:W-:-:S02]  /*52e0*/  FSEL R61, R61, -INF , P5 ;  /* 0xff8000003d3d7808 */ /* 0x000fc40002800000 */
[----:B------:R-:W-:Y:S02]  /*52f0*/  ISETP.GT.AND P5, PT, R133, 0x9, PT ;  /* 0x000000098500780c */ /* 0x000fe40003fa4270 */
[----:B------:R-:W-:Y:S02]  /*5300*/  FSEL R48, R48, -INF , P4 ;  /* 0xff80000030307808 */ /* 0x000fe40002000000 */
[----:B------:R-:W-:Y:S02]  /*5310*/  FMNMX3 R2, R2, R39, R37, !PT ;  /* 0x0000002702027276 */ /* 0x000fe40007800025 */
[----:B------:R-:W-:Y:S02]  /*5320*/  FSEL R36, R41, -INF , P3 ;  /* 0xff80000029247808 */ /* 0x000fe40001800000 */
[C---:B------:R-:W-:Y:S02]  /*5330*/  ISETP.GT.AND P4, PT, R133.reuse, 0xa, PT ;  /* 0x0000000a8500780c */ /* 0x040fe40003f84270 */
[----:B------:R-:W-:-:S02]  /*5340*/  ISETP.GT.AND P3, PT, R133, 0xb, PT ;  /* 0x0000000b8500780c */ /* 0x000fc40003f64270 */
[----:B------:R-:W-:Y:S02]  /*5350*/  FSEL R41, R44, -INF , P5 ;  /* 0xff8000002c297808 */ /* 0x000fe40002800000 */
[----:B------:R-:W-:Y:S02]  /*5360*/  FMNMX3 R2, R2, R61, R48, !PT ;  /* 0x0000003d02027276 */ /* 0x000fe40007800030 */
[C---:B------:R-:W-:Y:S02]  /*5370*/  ISETP.GT.AND P2, PT, R133.reuse, 0xc, PT ;  /* 0x0000000c8500780c */ /* 0x040fe40003f44270 */
[----:B------:R-:W-:Y:S02]  /*5380*/  ISETP.GT.AND P5, PT, R133, 0xd, PT ;  /* 0x0000000d8500780c */ /* 0x000fe40003fa4270 */
[----:B------:R-:W-:Y:S02]  /*5390*/  FSEL R57, R57, -INF , P4 ;  /* 0xff80000039397808 */ /* 0x000fe40002000000 */
[----:B------:R-:W-:-:S02]  /*53a0*/  FSEL R58, R58, -INF , P3 ;  /* 0xff8000003a3a7808 */ /* 0x000fc40001800000 */
[----:B------:R-:W-:Y:S02]  /*53b0*/  FMNMX3 R2, R2, R36, R41, !PT ;  /* 0x0000002402027276 */ /* 0x000fe40007800029 */
[----:B------:R-:W-:Y:S02]  /*53c0*/  FSEL R42, R55, -INF , P2 ;  /* 0xff800000372a7808 */ /* 0x000fe40001000000 */
[C---:B------:R-:W-:Y:S02]  /*53d0*/  ISETP.GT.AND P4, PT, R133.reuse, 0xe, PT ;  /* 0x0000000e8500780c */ /* 0x040fe40003f84270 */
[----:B------:R-:W-:Y:S02]  /*53e0*/  ISETP.GT.AND P3, PT, R133, 0xf, PT ;  /* 0x0000000f8500780c */ /* 0x000fe40003f64270 */
[----:B------:R-:W-:Y:S02]  /*53f0*/  FSEL R55, R56, -INF , P5 ;  /* 0xff80000038377808 */ /* 0x000fe40002800000 */
[----:B------:R-:W-:-:S02]  /*5400*/  FMNMX3 R2, R2, R57, R58, !PT ;  /* 0x0000003902027276 */ /* 0x000fc4000780003a */
[C---:B------:R-:W-:Y:S02]  /*5410*/  ISETP.GT.AND P2, PT, R133.reuse, 0x10, PT ;  /* 0x000000108500780c */ /* 0x040fe40003f44270 */
[----:B------:R-:W-:Y:S02]  /*5420*/  ISETP.GT.AND P5, PT, R133, 0x11, PT ;  /* 0x000000118500780c */ /* 0x000fe40003fa4270 */
[----:B------:R-:W-:Y:S02]  /*5430*/  FSEL R47, R47, -INF , P4 ;  /* 0xff8000002f2f7808 */ /* 0x000fe40002000000 */
[----:B------:R-:W-:Y:S02]  /*5440*/  FSEL R52, R52, -INF , P3 ;  /* 0xff80000034347808 */ /* 0x000fe40001800000 */
[----:B------:R-:W-:Y:S02]  /*5450*/  FMNMX3 R2, R2, R42, R55, !PT ;  /* 0x0000002a02027276 */ /* 0x000fe40007800037 */
[----:B------:R-:W-:-:S02]  /*5460*/  ISETP.GT.AND P4, PT, R133, 0x12, PT ;  /* 0x000000128500780c */ /* 0x000fc40003f84270 */
[----:B------:R-:W-:Y:S02]  /*5470*/  ISETP.GT.AND P3, PT, R133, 0x13, PT ;  /* 0x000000138500780c */ /* 0x000fe40003f64270 */
[----:B------:R-:W-:Y:S02]  /*5480*/  FSEL R65, R40, -INF , P2 ;  /* 0xff80000028417808 */ /* 0x000fe40001000000 */
[----:B------:R-:W-:Y:S02]  /*5490*/  FSEL R51, R51, -INF , P5 ;  /* 0xff80000033337808 */ /* 0x000fe40002800000 */
[----:B------:R-:W-:Y:S02]  /*54a0*/  FMNMX3 R2, R2, R47, R52, !PT ;  /* 0x0000002f02027276 */ /* 0x000fe40007800034 */
[C---:B------:R-:W-:Y:S02]  /*54b0*/  ISETP.GT.AND P2, PT, R133.reuse, 0x14, PT ;  /* 0x000000148500780c */ /* 0x040fe40003f44270 */
[----:B------:R-:W-:-:S02]  /*54c0*/  ISETP.GT.AND P5, PT, R133, 0x15, PT ;  /* 0x000000158500780c */ /* 0x000fc40003fa4270 */
[----:B------:R-:W-:Y:S02]  /*54d0*/  FSEL R43, R43, -INF , P4 ;  /* 0xff8000002b2b7808 */ /* 0x000fe40002000000 */
[----:B------:R-:W-:Y:S02]  /*54e0*/  FSEL R63, R63, -INF , P3 ;  /* 0xff8000003f3f7808 */ /* 0x000fe40001800000 */
[----:B------:R-:W-:Y:S02]  /*54f0*/  FMNMX3 R2, R2, R65, R51, !PT ;  /* 0x0000004102027276 */ /* 0x000fe40007800033 */
[C---:B------:R-:W-:Y:S02]  /*5500*/  ISETP.GT.AND P4, PT, R133.reuse, 0x16, PT ;  /* 0x000000168500780c */ /* 0x040fe40003f84270 */
[----:B------:R-:W-:Y:S02]  /*5510*/  ISETP.GT.AND P3, PT, R133, 0x17, PT ;  /* 0x000000178500780c */ /* 0x000fe40003f64270 */
[----:B------:R-:W-:-:S02]  /*5520*/  FSEL R67, R54, -INF , P2 ;  /* 0xff80000036437808 */ /* 0x000fc40001000000 */
        /* <DEDUP_REMOVED lines=13> */
[C---:B------:R-:W-:Y:S02]  /*5600*/  ISETP.GT.AND P5, PT, R133.reuse, 0x1d, PT ;  /* 0x0000001d8500780c */ /* 0x040fe40003fa4270 */
[----:B------:R-:W-:Y:S02]  /*5610*/  FSEL R69, R46, -INF , P4 ;  /* 0xff8000002e457808 */ /* 0x000fe40002000000 */
[----:B------:R-:W-:Y:S02]  /*5620*/  FSEL R32, R32, -INF , P3 ;  /* 0xff80000020207808 */ /* 0x000fe40001800000 */
[----:B------:R-:W-:Y:S02]  /*5630*/  FMNMX3 R2, R2, R40, R49, !PT ;  /* 0x0000002802027276 */ /* 0x000fe40007800031 */
[----:B------:R-:W-:-:S02]  /*5640*/  ISETP.GT.AND P3, PT, R133, 0x1e, PT ;  /* 0x0000001e8500780c */ /* 0x000fc40003f64270 */
[----:B------:R-:W-:Y:S02]  /*5650*/  FSEL R33, R33, -INF , P2 ;  /* 0xff80000021217808 */ /* 0x000fe40001000000 */
[----:B------:R-:W-:Y:S02]  /*5660*/  FSEL R34, R34, -INF , P5 ;  /* 0xff80000022227808 */ /* 0x000fe40002800000 */
[----:B------:R-:W-:Y:S02]  /*5670*/  FMNMX3 R2, R2, R69, R32, !PT ;  /* 0x0000004502027276 */ /* 0x000fe40007800020 */
[----:B------:R-:W-:Y:S02]  /*5680*/  FSEL R35, R35, -INF , P3 ;  /* 0xff80000023237808 */ /* 0x000fe40001800000 */
[----:B------:R-:W-:-:S04]  /*5690*/  FMNMX3 R2, R2, R33, R34, !PT ;  /* 0x0000002102027276 */ /* 0x000fc80007800022 */
[----:B------:R-:W-:-:S05]  /*56a0*/  FMNMX3 R2, R2, -INF , R35, !PT ;  /* 0xff80000002027876 */ /* 0x000fca0007800023 */
[--C-:B------:R-:W-:Y:S01]  /*56b0*/  FADD R62, R62, -R2.reuse ;  /* 0x800000023e3e7221 */ /* 0x100fe20000000000 */
[--C-:B------:R-:W-:Y:S01]  /*56c0*/  FADD R73, R73, -R2.reuse ;  /* 0x8000000249497221 */ /* 0x100fe20000000000 */
[--C-:B------:R-:W-:Y:S01]  /*56d0*/  FADD R60, R60, -R2.reuse ;  /* 0x800000023c3c7221 */ /* 0x100fe20000000000 */
[--C-:B------:R-:W-:Y:S01]  /*56e0*/  FADD R46, R71, -R2.reuse ;  /* 0x80000002472e7221 */ /* 0x100fe20000000000 */
[----:B------:R-:W-:Y:S01]  /*56f0*/  FMUL R44, R62, 1.4426950216293334961 ;  /* 0x3fb8aa3b3e2c7820 */ /* 0x000fe20000400000 */
[--C-:B------:R-:W-:Y:S01]  /*5700*/  FADD R50, R59, -R2.reuse ;  /* 0x800000023b327221 */ /* 0x100fe20000000000 */
[----:B------:R-:W-:Y:S01]  /*5710*/  FMUL R73, R73, 1.4426950216293334961 ;  /* 0x3fb8aa3b49497820 */ /* 0x000fe20000400000 */
[----:B------:R-:W-:Y:S01]  /*5720*/  FMUL R60, R60, 1.4426950216293334961 ;  /* 0x3fb8aa3b3c3c7820 */ /* 0x000fe20000400000 */
[----:B------:R-:W-:Y:S01]  /*5730*/  FMUL R46, R46, 1.4426950216293334961 ;  /* 0x3fb8aa3b2e2e7820 */ /* 0x000fe20000400000 */
[----:B------:R-:W-:Y:S01]  /*5740*/  FMUL R56, R50, 1.4426950216293334961 ;  /* 0x3fb8aa3b32387820 */ /* 0x000fe20000400000 */
[--C-:B------:R-:W-:Y:S01]  /*5750*/  FADD R54, R48, -R2.reuse ;  /* 0x8000000230367221 */ /* 0x100fe20000000000 */
[----:B------:R-:W-:Y:S01]  /*5760*/  MUFU.EX2 R44, R44 ;  /* 0x0000002c002c7308 */ /* 0x000fe20000000800 */
[--C-:B------:R-:W-:Y:S01]  /*5770*/  FADD R50, R39, -R2.reuse ;  /* 0x8000000227327221 */ /* 0x100fe20000000000 */
[--C-:B------:R-:W-:Y:S01]  /*5780*/  FADD R58, R58, -R2.reuse ;  /* 0x800000023a3a7221 */ /* 0x100fe20000000000 */
[----:B------:R-:W-:-:S05]  /*5790*/  FADD R61, R61, -R2 ;  /* 0x800000023d3d7221 */ /* 0x000fca0000000000 */
[----:B------:R-:W0:Y:S01]  /*57a0*/  MUFU.EX2 R71, R73 ;  /* 0x0000004900477308 */ /* 0x000e220000000800 */
[----:B------:R-:W-:Y:S01]  /*57b0*/  FMUL R58, R58, 1.4426950216293334961 ;  /* 0x3fb8aa3b3a3a7820 */ /* 0x000fe20000400000 */
[----:B------:R-:W-:-:S06]  /*57c0*/  FMUL R61, R61, 1.4426950216293334961 ;  /* 0x3fb8aa3b3d3d7820 */ /* 0x000fcc0000400000 */
[----:B------:R1:W-:Y:S08]  /*57d0*/  MUFU.EX2 R59, R60 ;  /* 0x0000003c003b7308 */ /* 0x0003f00000000800 */
[----:B------:R0:W-:Y:S01]  /*57e0*/  MUFU.EX2 R39, R56 ;  /* 0x0000003800277308 */ /* 0x0001e20000000800 */
[----:B-1----:R-:W-:Y:S01]  /*57f0*/  FMUL R60, R54, 1.4426950216293334961 ;  /* 0x3fb8aa3b363c7820 */ /* 0x002fe20000400000 */
[----:B------:R-:W-:-:S06]  /*5800*/  FADD R54, R36, -R2 ;  /* 0x8000000224367221 */ /* 0x000fcc0000000000 */
[----:B------:R-:W1:Y:S01]  /*5810*/  MUFU.EX2 R46, R46 ;  /* 0x0000002e002e7308 */ /* 0x000e620000000800 */
[--C-:B0-----:R-:W-:Y:S01]  /*5820*/  FADD R56, R42, -R2.reuse ;  /* 0x800000022a387221 */ /* 0x101fe20000000000 */
[----:B------:R-:W-:Y:S01]  /*5830*/  FMUL R50, R50, 1.4426950216293334961 ;  /* 0x3fb8aa3b32327820 */ /* 0x000fe20000400000 */
[----:B------:R-:W-:Y:S01]  /*5840*/  FADD R37, R37, -R2 ;  /* 0x8000000225257221 */ /* 0x000fe20000000000 */
[----:B------:R-:W-:-:S04]  /*5850*/  FMUL R62, R54, 1.4426950216293334961 ;  /* 0x3fb8aa3b363e7820 */ /* 0x000fc80000400000 */
[----:B------:R0:W-:Y:S01]  /*5860*/  MUFU.EX2 R36, R60 ;  /* 0x0000003c00247308 */ /* 0x0001e20000000800 */
[--C-:B------:R-:W-:Y:S01]  /*5870*/  FADD R54, R41, -R2.reuse ;  /* 0x8000000229367221 */ /* 0x100fe20000000000 */
[----:B------:R-:W-:Y:S01]  /*5880*/  FMUL R37, R37, 1.4426950216293334961 ;  /* 0x3fb8aa3b25257820 */ /* 0x000fe20000400000 */
[----:B0-----:R-:W-:Y:S01]  /*5890*/  FMUL R60, R56, 1.4426950216293334961 ;  /* 0x3fb8aa3b383c7820 */ /* 0x001fe20000400000 */
[----:B------:R-:W-:-:S04]  /*58a0*/  FADD R56, R55, -R2 ;  /* 0x8000000237387221 */ /* 0x000fc80000000000 */
[----:B------:R0:W-:Y:S08]  /*58b0*/  MUFU.EX2 R42, R58 ;  /* 0x0000003a002a7308 */ /* 0x0001f00000000800 */
[----:B------:R1:W-:Y:S01]  /*58c0*/  MUFU.EX2 R48, R61 ;  /* 0x0000003d00307308 */ /* 0x0003e20000000800 */
[----:B0-----:R-:W-:Y:S01]  /*58d0*/  FADD R58, R51, -R2 ;  /* 0x80000002333a7221 */ /* 0x001fe20000000000 */
[----:B-1----:R-:W-:-:S06]  /*58e0*/  FMUL R61, R56, 1.4426950216293334961 ;  /* 0x3fb8aa3b383d7820 */ /* 0x002fcc0000400000 */
[----:B------:R0:W-:Y:S01]  /*58f0*/  MUFU.EX2 R41, R62 ;  /* 0x0000003e00297308 */ /* 0x0001e20000000800 */
[----:B------:R-:W-:-:S07]  /*5900*/  FADD R56, R47, -R2 ;  /* 0x800000022f387221 */ /* 0x000fce0000000000 */
[----:B------:R-:W1:Y:S01]  /*5910*/  MUFU.EX2 R50, R50 ;  /* 0x0000003200327308 */ /* 0x000e620000000800 */
[----:B0-----:R-:W-:Y:S01]  /*5920*/  FMUL R62, R58, 1.4426950216293334961 ;  /* 0x3fb8aa3b3a3e7820 */ /* 0x001fe20000400000 */
[----:B------:R-:W-:-:S06]  /*5930*/  FADD R58, R43, -R2 ;  /* 0x800000022b3a7221 */ /* 0x000fcc0000000000 */
[----:B------:R0:W-:Y:S02]  /*5940*/  MUFU.EX2 R47, R61 ;  /* 0x0000003d002f7308 */ /* 0x0001e40000000800 */
[----:B0-----:R-:W-:-:S06]  /*5950*/  FADD R61, R44, R71 ;  /* 0x000000472c3d7221 */ /* 0x001fcc0000000000 */
[----:B------:R0:W-:Y:S08]  /*5960*/  MUFU.EX2 R55, R60 ;  /* 0x0000003c00377308 */ /* 0x0001f00000000800 */
[----:B------:R-:W1:Y:S01]  /*5970*/  MUFU.EX2 R37, R37 ;  /* 0x0000002500257308 */ /* 0x000e620000000800 */
[----:B0-----:R-:W-:Y:S01]  /*5980*/  FMUL R60, R58, 1.4426950216293334961 ;  /* 0x3fb8aa3b3a3c7820 */ /* 0x001fe20000400000 */
[----:B------:R-:W-:-:S04]  /*5990*/  FADD R58, R46, R61 ;  /* 0x0000003d2e3a7221 */ /* 0x000fc80000000000 */
[----:B------:R-:W-:Y:S01]  /*59a0*/  FADD R64, R59, R58 ;  /* 0x0000003a3b407221 */ /* 0x000fe20000000000 */
[----:B------:R-:W-:Y:S01]  /*59b0*/  FMUL R54, R54, 1.4426950216293334961 ;  /* 0x3fb8aa3b36367820 */ /* 0x000fe20000400000 */
[----:B------:R-:W-:Y:S02]  /*59c0*/  FADD R57, R57, -R2 ;  /* 0x8000000239397221 */ /* 0x000fe40000000000 */
[----:B------:R-:W-:Y:S01]  /*59d0*/  FADD R61, R39, R64 ;  /* 0x00000040273d7221 */ /* 0x000fe20000000000 */
[--C-:B------:R-:W-:Y:S01]  /*59e0*/  FADD R65, R65, -R2.reuse ;  /* 0x8000000241417221 */ /* 0x100fe20000000000 */
[----:B------:R1:W-:Y:S01]  /*59f0*/  MUFU.EX2 R43, R62 ;  /* 0x0000003e002b7308 */ /* 0x0003e20000000800 */
[----:B------:R-:W-:Y:S01]  /*5a00*/  FADD R63, R63, -R2 ;  /* 0x800000023f3f7221 */ /* 0x000fe20000000000 */
[----:B------:R-:W-:Y:S01]  /*5a10*/  FMUL R57, R57, 1.4426950216293334961 ;  /* 0x3fb8aa3b39397820 */ /* 0x000fe20000400000 */
[----:B------:R-:W-:Y:S02]  /*5a20*/  FMUL R65, R65, 1.4426950216293334961 ;  /* 0x3fb8aa3b41417820 */ /* 0x000fe40000400000 */
[----:B------:R-:W-:Y:S01]  /*5a30*/  FMUL R58, R63, 1.4426950216293334961 ;  /* 0x3fb8aa3b3f3a7820 */ /* 0x000fe20000400000 */
[----:B-1----:R-:W-:-:S02]  /*5a40*/  FADD R62, R50, R61 ;  /* 0x0000003d323e7221 */ /* 0x002fc40000000000 */
[----:B------:R-:W0:Y:S02]  /*5a50*/  MUFU.EX2 R54, R54 ;  /* 0x0000003600367308 */ /* 0x000e240000000800 */
[----:B------:R-:W-:-:S06]  /*5a60*/  FADD R63, R37, R62 ;  /* 0x0000003e253f7221 */ /* 0x000fcc0000000000 */
[----:B------:R-:W1:Y:S08]  /*5a70*/  MUFU.EX2 R57, R57 ;  /* 0x0000003900397308 */ /* 0x000e700000000800 */
[----:B------:R0:W-:Y:S02]  /*5a80*/  MUFU.EX2 R51, R65 ;  /* 0x0000004100337308 */ /* 0x0001e40000000800 */
[----:B0-----:R-:W-:-:S04]  /*5a90*/  FADD R65, R48, R63 ;  /* 0x0000003f30417221 */ /* 0x001fc80000000000 */
[----:B------:R-:W-:Y:S01]  /*5aa0*/  FADD R62, R36, R65 ;  /* 0x00000041243e7221 */ /* 0x000fe20000000000 */
[----:B------:R-:W-:Y:S01]  /*5ab0*/  FMUL R56, R56, 1.4426950216293334961 ;  /* 0x3fb8aa3b38387820 */ /* 0x000fe20000400000 */
[----:B------:R-:W-:Y:S02]  /*5ac0*/  FADD R52, R52, -R2 ;  /* 0x8000000234347221 */ /* 0x000fe40000000000 */
[----:B------:R-:W-:Y:S02]  /*5ad0*/  FADD R65, R41, R62 ;  /* 0x0000003e29417221 */ /* 0x000fe40000000000 */
[----:B------:R-:W-:Y:S02]  /*5ae0*/  FMUL R52, R52, 1.4426950216293334961 ;  /* 0x3fb8aa3b34347820 */ /* 0x000fe40000400000 */
[----:B------:R-:W-:Y:S01]  /*5af0*/  FADD R64, R54, R65 ;  /* 0x0000004136407221 */ /* 0x000fe20000000000 */
[----:B------:R-:W0:Y:S03]  /*5b00*/  MUFU.EX2 R56, R56 ;  /* 0x0000003800387308 */ /* 0x000e260000000800 */
[----:B-1----:R-:W-:-:S04]  /*5b10*/  FADD R65, R57, R64 ;  /* 0x0000004039417221 */ /* 0x002fc80000000000 */
[----:B------:R-:W-:Y:S01]  /*5b20*/  FADD R64, R42, R65 ;  /* 0x000000412a407221 */ /* 0x000fe20000000000 */
[----:B------:R-:W1:Y:S03]  /*5b30*/  MUFU.EX2 R52, R52 ;  /* 0x0000003400347308 */ /* 0x000e660000000800 */
[----:B------:R-:W-:Y:S01]  /*5b40*/  FADD R64, R55, R64 ;  /* 0x0000004037407221 */ /* 0x000fe20000000000 */
[----:B------:R-:W-:-:S03]  /*5b50*/  FADD R61, R45, -R2 ;  /* 0x800000022d3d7221 */ /* 0x000fc60000000000 */
[----:B------:R-:W-:Y:S01]  /*5b60*/  FADD R65, R47, R64 ;  /* 0x000000402f417221 */ /* 0x000fe20000000000 */
[----:B------:R-:W2:Y:S01]  /*5b70*/  MUFU.EX2 R60, R60 ;  /* 0x0000003c003c7308 */ /* 0x000ea20000000800 */
[--C-:B------:R-:W-:Y:S02]  /*5b80*/  FADD R67, R67, -R2.reuse ;  /* 0x8000000243437221 */ /* 0x100fe40000000000 */
[----:B0-----:R-:W-:Y:S01]  /*5b90*/  FADD R65, R56, R65 ;  /* 0x0000004138417221 */ /* 0x001fe20000000000 */
[----:B------:R-:W-:Y:S01]  /*5ba0*/  FMUL R63, R61, 1.4426950216293334961 ;  /* 0x3fb8aa3b3d3f7820 */ /* 0x000fe20000400000 */
[----:B------:R-:W-:Y:S01]  /*5bb0*/  FMUL R67, R67, 1.4426950216293334961 ;  /* 0x3fb8aa3b43437820 */ /* 0x000fe20000400000 */
[--C-:B------:R-:W-:Y:S02]  /*5bc0*/  FADD R61, R53, -R2.reuse ;  /* 0x80000002353d7221 */ /* 0x100fe40000000000 */
[----:B------:R-:W0:Y:S01]  /*5bd0*/  MUFU.EX2 R58, R58 ;  /* 0x0000003a003a7308 */ /* 0x000e220000000800 */
[----:B-1----:R-:W-:Y:S01]  /*5be0*/  FADD R64, R52, R65 ;  /* 0x0000004134407221 */ /* 0x002fe20000000000 */
[----:B------:R-:W-:Y:S01]  /*5bf0*/  FMUL R61, R61, 1.4426950216293334961 ;  /* 0x3fb8aa3b3d3d7820 */ /* 0x000fe20000400000 */
[----:B------:R-:W-:-:S02]  /*5c00*/  FADD R38, R38, -R2 ;  /* 0x8000000226267221 */ /* 0x000fc40000000000 */
[----:B------:R-:W-:-:S03]  /*5c10*/  FADD R64, R51, R64 ;  /* 0x0000004033407221 */ /* 0x000fc60000000000 */
[----:B------:R-:W1:Y:S01]  /*5c20*/  MUFU.EX2 R45, R67 ;  /* 0x00000043002d7308 */ /* 0x000e620000000800 */
[----:B------:R-:W-:Y:S01]  /*5c30*/  FADD R40, R40, -R2 ;  /* 0x8000000228287221 */ /* 0x000fe20000000000 */
[----:B------:R-:W-:-:S06]  /*5c40*/  FMUL R38, R38, 1.4426950216293334961 ;  /* 0x3fb8aa3b26267820 */ /* 0x000fcc0000400000 */
[----:B------:R0:W1:Y:S08]  /*5c50*/  MUFU.EX2 R53, R63 ;  /* 0x0000003f00357308 */ /* 0x0000700000000800 */
[----:B------:R1:W3:Y:S01]  /*5c60*/  MUFU.EX2 R62, R61 ;  /* 0x0000003d003e7308 */ /* 0x0002e20000000800 */
[----:B0-----:R-:W-:Y:S01]  /*5c70*/  FMUL R63, R40, 1.4426950216293334961 ;  /* 0x3fb8aa3b283f7820 */ /* 0x001fe20000400000 */
[----:B------:R-:W-:Y:S01]  /*5c80*/  FADD R40, R49, -R2 ;  /* 0x8000000231287221 */ /* 0x000fe20000000000 */
[----:B-1----:R-:W-:-:S05]  /*5c90*/  FADD R61, R43, R64 ;  /* 0x000000402b3d7221 */ /* 0x002fca0000000000 */
[----:B------:R-:W0:Y:S01]  /*5ca0*/  MUFU.EX2 R38, R38 ;  /* 0x0000002600267308 */ /* 0x000e220000000800 */
[----:B--2---:R-:W-:Y:S01]  /*5cb0*/  FADD R61, R60, R61 ;  /* 0x0000003d3c3d7221 */ /* 0x004fe20000000000 */
[----:B------:R-:W-:Y:S01]  /*5cc0*/  FMUL R40, R40, 1.4426950216293334961 ;  /* 0x3fb8aa3b28287820 */ /* 0x000fe20000400000 */
[----:B------:R-:W-:Y:S02]  /*5cd0*/  FADD R69, R69, -R2 ;  /* 0x8000000245457221 */ /* 0x000fe40000000000 */
[----:B------:R-:W-:-:S03]  /*5ce0*/  FADD R64, R58, R61 ;  /* 0x0000003d3a407221 */ /* 0x000fc60000000000 */
[----:B------:R1:W2:Y:S01]  /*5cf0*/  MUFU.EX2 R49, R63 ;  /* 0x0000003f00317308 */ /* 0x0002a20000000800 */
[----:B------:R-:W-:Y:S01]  /*5d00*/  FMUL R69, R69, 1.4426950216293334961 ;  /* 0x3fb8aa3b45457820 */ /* 0x000fe20000400000 */
[----:B------:R-:W-:Y:S01]  /*5d10*/  FADD R32, R32, -R2 ;  /* 0x8000000220207221 */ /* 0x000fe20000000000 */
[----:B------:R-:W-:Y:S01]  /*5d20*/  FADD R64, R45, R64 ;  /* 0x000000402d407221 */ /* 0x000fe20000000000 */
[----:B------:R-:W-:Y:S02]  /*5d30*/  FADD R33, R33, -R2 ;  /* 0x8000000221217221 */ /* 0x000fe40000000000 */
[----:B------:R-:W-:Y:S01]  /*5d40*/  FMUL R32, R32, 1.4426950216293334961 ;  /* 0x3fb8aa3b20207820 */ /* 0x000fe20000400000 */
[----:B------:R-:W-:Y:S01]  /*5d50*/  FADD R61, R53, R64 ;  /* 0x00000040353d7221 */ /* 0x000fe20000000000 */
[----:B------:R-:W2:Y:S01]  /*5d60*/  MUFU.EX2 R40, R40 ;  /* 0x0000002800287308 */ /* 0x000ea20000000800 */
[----:B------:R-:W-:Y:S01]  /*5d70*/  SHF.R.S32.HI R65, RZ, 0x2, R72 ;  /* 0x00000002ff417819 */ /* 0x000fe20000011448 */
[----:B-1----:R-:W-:-:S02]  /*5d80*/  IMAD.SHL.U32 R63, R72, 0x20, RZ ;  /* 0x00000020483f7824 */ /* 0x002fc400078e00ff */
[----:B---3--:R-:W-:Y:S01]  /*5d90*/  FADD R61, R62, R61 ;  /* 0x0000003d3e3d7221 */ /* 0x008fe20000000000 */
[----:B------:R-:W-:Y:S01]  /*5da0*/  LOP3.LUT R72, R72, 0x7f, RZ, 0xc0, !PT ;  /* 0x0000007f48487812 */ /* 0x000fe200078ec0ff */
[----:B------:R-:W-:Y:S01]  /*5db0*/  FMUL R33, R33, 1.4426950216293334961 ;  /* 0x3fb8aa3b21217820 */ /* 0x000fe20000400000 */
[--C-:B------:R-:W-:Y:S01]  /*5dc0*/  FADD R34, R34, -R2.reuse ;  /* 0x8000000222227221 */ /* 0x100fe20000000000 */
[----:B------:R-:W1:Y:S01]  /*5dd0*/  MUFU.EX2 R69, R69 ;  /* 0x0000004500457308 */ /* 0x000e620000000800 */
[----:B------:R-:W-:Y:S01]  /*5de0*/  FADD R35, R35, -R2 ;  /* 0x8000000223237221 */ /* 0x000fe20000000000 */
[----:B0-----:R-:W-:Y:S01]  /*5df0*/  FADD R64, R38, R61 ;  /* 0x0000003d26407221 */ /* 0x001fe20000000000 */
[----:B------:R-:W-:Y:S01]  /*5e00*/  FMUL R34, R34, 1.4426950216293334961 ;  /* 0x3fb8aa3b22227820 */ /* 0x000fe20000400000 */
[----:B------:R0:W-:Y:S01]  /*5e10*/  STS.U8 [R72+UR9+0x5000], R0 ;  /* 0x0050000048007988 */ /* 0x0001e20008000009 */
[----:B------:R-:W-:-:S03]  /*5e20*/  FMUL R35, R35, 1.4426950216293334961 ;  /* 0x3fb8aa3b23237820 */ /* 0x000fc60000400000 */
[----:B------:R-:W3:Y:S01]  /*5e30*/  MUFU.EX2 R32, R32 ;  /* 0x0000002000207308 */ /* 0x000ee20000000800 */
[----:B----4-:R-:W-:Y:S01]  /*5e40*/  STS.U8 [R72+UR9+0x5100], R30 ;  /* 0x0051001e48007988 */ /* 0x010fe20008000009 */
[----:B--2---:R-:W-:-:S03]  /*5e50*/  FADD R61, R49, R64 ;  /* 0x00000040313d7221 */ /* 0x004fc60000000000 */
[----:B------:R-:W-:Y:S03]  /*5e60*/  STS.U8 [R72+UR9+0x5200], R29 ;  /* 0x0052001d48007988 */ /* 0x000fe60008000009 */
[----:B------:R-:W2:Y:S01]  /*5e70*/  MUFU.EX2 R33, R33 ;  /* 0x0000002100217308 */ /* 0x000ea20000000800 */
[----:B-----5:R-:W-:Y:S01]  /*5e80*/  STS.U8 [R72+UR9+0x5300], R28 ;  /* 0x0053001c48007988 */ /* 0x020fe20008000009 */
[----:B0-----:R-:W-:-:S03]  /*5e90*/  FADD R0, -R2, -INF ;  /* 0xff80000002007421 */ /* 0x001fc60000000100 */
[----:B------:R-:W-:Y:S01]  /*5ea0*/  STS.U8 [R72+UR9+0x5400], R27 ;  /* 0x0054001b48007988 */ /* 0x000fe20008000009 */
[----:B------:R-:W-:Y:S02]  /*5eb0*/  FADD R64, R40, R61 ;  /* 0x0000003d28407221 */ /* 0x000fe40000000000 */
[----:B------:R-:W0:Y:S01]  /*5ec0*/  MUFU.EX2 R34, R34 ;  /* 0x0000002200227308 */ /* 0x000e220000000800 */
[----:B------:R-:W-:Y:S04]  /*5ed0*/  STS.U8 [R72+UR9+0x5500], R26 ;  /* 0x0055001a48007988 */ /* 0x000fe80008000009 */
[----:B------:R-:W-:Y:S03]  /*5ee0*/  STS.U8 [R72+UR9+0x5600], R25 ;  /* 0x0056001948007988 */ /* 0x000fe60008000009 */
[----:B------:R-:W4:Y:S01]  /*5ef0*/  MUFU.EX2 R35, R35 ;  /* 0x0000002300237308 */ /* 0x000f220000000800 */
[----:B------:R-:W-:Y:S01]  /*5f00*/  STS.U8 [R72+UR9+0x5700], R24 ;  /* 0x0057001848007988 */ /* 0x000fe20008000009 */
[----:B------:R-:W-:-:S03]  /*5f10*/  FMUL R0, R0, 1.4426950216293334961 ;  /* 0x3fb8aa3b00007820 */ /* 0x000fc60000400000 */
[----:B------:R-:W-:Y:S01]  /*5f20*/  STS.U8 [R72+UR9+0x5800], R23 ;  /* 0x0058001748007988 */ /* 0x000fe20008000009 */
[----:B-1----:R-:W-:Y:S01]  /*5f30*/  FADD R61, R69, R64 ;  /* 0x00000040453d7221 */ /* 0x002fe20000000000 */
[----:B------:R-:W-:Y:S02]  /*5f40*/  LOP3.LUT R68, R72, 0x10, RZ, 0x3c, !PT ;  /* 0x0000001048447812 */ /* 0x000fe400078e3cff */
[----:B------:R-:W-:Y:S04]  /*5f50*/  STS.U8 [R72+UR9+0x5900], R22 ;  /* 0x0059001648007988 */ /* 0x000fe80008000009 */
[----:B------:R-:W-:Y:S04]  /*5f60*/  STS.U8 [R72+UR9+0x5a00], R21 ;  /* 0x005a001548007988 */ /* 0x000fe80008000009 */
[----:B------:R-:W-:Y:S01]  /*5f70*/  STS.U8 [R72+UR9+0x5b00], R20 ;  /* 0x005b001448007988 */ /* 0x000fe20008000009 */
[----:B---3--:R-:W-:-:S03]  /*5f80*/  FADD R64, R32, R61 ;  /* 0x0000003d20407221 */ /* 0x008fc60000000000 */
[----:B------:R-:W-:Y:S01]  /*5f90*/  STS.U8 [R72+UR9+0x5c00], R19 ;  /* 0x005c001348007988 */ /* 0x000fe20008000009 */
[----:B------:R-:W-:-:S03]  /*5fa0*/  SGXT R65, R65, 0x1 ;  /* 0x000000014141781a */ /* 0x000fc60000000200 */
[----:B------:R-:W-:Y:S01]  /*5fb0*/  STS.U8 [R72+UR9+0x5d00], R18 ;  /* 0x005d001248007988 */ /* 0x000fe20008000009 */
[----:B------:R-:W1:Y:S03]  /*5fc0*/  MUFU.EX2 R0, R0 ;  /* 0x0000000000007308 */ /* 0x000e660000000800 */
[----:B------:R-:W-:Y:S01]  /*5fd0*/  STS.U8 [R72+UR9+0x5e00], R17 ;  /* 0x005e001148007988 */ /* 0x000fe20008000009 */
[----:B------:R-:W-:-:S03]  /*5fe0*/  F2FP.SATFINITE.E4M3.F32.PACK_AB_MERGE_C R48, R48, R37, RZ ;  /* 0x000000253030723e */ /* 0x000fc600048070ff */
[----:B------:R-:W-:Y:S01]  /*5ff0*/  STS.U8 [R72+UR9+0x5f00], R31 ;  /* 0x005f001f48007988 */ /* 0x000fe20008000009 */
[----:B--2---:R-:W-:-:S03]  /*6000*/  FADD R37, R33, R64 ;  /* 0x0000004021257221 */ /* 0x004fc60000000000 */
[----:B------:R-:W-:Y:S01]  /*6010*/  STS.U8 [R68+UR9+0x5080], R16 ;  /* 0x0050801044007988 */ /* 0x000fe20008000009 */
[----:B------:R-:W-:-:S03]  /*6020*/  LOP3.LUT R66, R65, 0x90, RZ, 0xc0, !PT ;  /* 0x0000009041427812 */ /* 0x000fc600078ec0ff */
[----:B------:R-:W-:Y:S04]  /*6030*/  STS.U8 [R68+UR9+0x5180], R15 ;  /* 0x0051800f44007988 */ /* 0x000fe80008000009 */
[----:B------:R-:W-:Y:S01]  /*6040*/  STS.U8 [R68+UR9+0x5280], R14 ;  /* 0x0052800e44007988 */ /* 0x000fe20008000009 */
[----:B------:R-:W-:-:S03]  /*6050*/  F2FP.SATFINITE.E4M3.F32.PACK_AB_MERGE_C R59, R59, R46, RZ ;  /* 0x0000002e3b3b723e */ /* 0x000fc600048070ff */
[----:B------:R2:W-:Y:S01]  /*6060*/  STS.U8 [R68+UR9+0x5380], R9 ;  /* 0x0053800944007988 */ /* 0x0005e20008000009 */
[----:B------:R-:W-:-:S03]  /*6070*/  F2FP.SATFINITE.E4M3.F32.PACK_AB_MERGE_C R54, R57, R54, RZ ;  /* 0x000000363936723e */ /* 0x000fc600048070ff */
[----:B------:R3:W-:Y:S01]  /*6080*/  STS.U8 [R68+UR9+0x5480], R8 ;  /* 0x0054800844007988 */ /* 0x0007e20008000009 */
[----:B------:R-:W-:Y:S01]  /*6090*/  F2FP.SATFINITE.E4M3.F32.PACK_AB_MERGE_C R47, R56, R47, RZ ;  /* 0x0000002f382f723e */ /* 0x000fe200048070ff */
[----:B0-----:R-:W-:Y:S02]  /*60a0*/  FADD R46, R34, R37 ;  /* 0x00000025222e7221 */ /* 0x001fe40000000000 */
[----:B------:R-:W-:Y:S01]  /*60b0*/  STS.U8 [R68+UR9+0x5580], R5 ;  /* 0x0055800544007988 */ /* 0x000fe20008000009 */
[----:B------:R-:W-:-:S03]  /*60c0*/  LOP3.LUT R67, R66, 0xf60, R63, 0xf8, !PT ;  /* 0x00000f6042437812 */ /* 0x000fc600078ef83f */
[----:B------:R0:W-:Y:S01]  /*60d0*/  STS.U8 [R68+UR9+0x5680], R10 ;  /* 0x0056800a44007988 */ /* 0x0001e20008000009 */
[----:B------:R-:W-:Y:S02]  /*60e0*/  F2FP.SATFINITE.E4M3.F32.PACK_AB_MERGE_C R43, R60, R43, RZ ;  /* 0x0000002b3c2b723e */ /* 0x000fe400048070ff */
[----:B------:R-:W-:Y:S01]  /*60f0*/  F2FP.SATFINITE.E4M3.F32.PACK_AB_MERGE_C R53, R62, R53, RZ ;  /* 0x000000353e35723e */ /* 0x000fe200048070ff */
[----:B------:R5:W-:Y:S01]  /*6100*/  STS.U8 [R68+UR9+0x5780], R11 ;  /* 0x0057800b44007988 */ /* 0x000be20008000009 */
[----:B------:R-:W-:Y:S02]  /*6110*/  F2FP.SATFINITE.E4M3.F32.PACK_AB_MERGE_C R40, R69, R40, RZ ;  /* 0x000000284528723e */ /* 0x000fe400048070ff */
[----:B----4-:R-:W-:Y:S01]  /*6120*/  F2FP.SATFINITE.E4M3.F32.PACK_AB_MERGE_C R34, R35, R34, RZ ;  /* 0x000000222322723e */ /* 0x010fe200048070ff */
[----:B------:R4:W-:Y:S01]  /*6130*/  STS.U8 [R68+UR9+0x5880], R4 ;  /* 0x0058800444007988 */ /* 0x0009e20008000009 */
[----:B--2---:R-:W-:-:S03]  /*6140*/  F2FP.SATFINITE.E4M3.F32.PACK_AB_MERGE_C R9, R50, R39, R48 ;  /* 0x000000273209723e */ /* 0x004fc60004807030 */
[----:B------:R2:W-:Y:S01]  /*6150*/  STS.U8 [R68+UR9+0x5980], R6 ;  /* 0x0059800644007988 */ /* 0x0005e20008000009 */
[----:B---3--:R-:W-:Y:S01]  /*6160*/  F2FP.SATFINITE.E4M3.F32.PACK_AB_MERGE_C R8, R71, R44, R59 ;  /* 0x0000002c4708723e */ /* 0x008fe2000480703b */
[----:B------:R-:W-:Y:S01]  /*6170*/  FADD R35, R35, R46 ;  /* 0x0000002e23237221 */ /* 0x000fe20000000000 */
[----:B0-----:R-:W-:Y:S01]  /*6180*/  F2FP.SATFINITE.E4M3.F32.PACK_AB_MERGE_C R10, R41, R36, R54 ;  /* 0x00000024290a723e */ /* 0x001fe20004807036 */
[----:B------:R0:W-:Y:S01]  /*6190*/  STS.U8 [R68+UR9+0x5a80], R7 ;  /* 0x005a800744007988 */ /* 0x0001e20008000009 */
[----:B-----5:R-:W-:Y:S02]  /*61a0*/  F2FP.SATFINITE.E4M3.F32.PACK_AB_MERGE_C R11, R55, R42, R47 ;  /* 0x0000002a370b723e */ /* 0x020fe4000480702f */
[----:B------:R-:W-:Y:S01]  /*61b0*/  F2FP.SATFINITE.E4M3.F32.PACK_AB_MERGE_C R5, R45, R58, R53 ;  /* 0x0000003a2d05723e */ /* 0x000fe20004807035 */
[----:B------:R-:W-:Y:S01]  /*61c0*/  STS.U8 [R68+UR9+0x5b80], R12 ;  /* 0x005b800c44007988 */ /* 0x000fe20008000009 */
[----:B----4-:R-:W-:Y:S02]  /*61d0*/  F2FP.SATFINITE.E4M3.F32.PACK_AB_MERGE_C R4, R51, R52, R43 ;  /* 0x000000343304723e */ /* 0x010fe4000480702b */
[----:B--2---:R-:W-:Y:S01]  /*61e0*/  F2FP.SATFINITE.E4M3.F32.PACK_AB_MERGE_C R6, R49, R38, R40 ;  /* 0x000000263106723e */ /* 0x004fe20004807028 */
[----:B------:R-:W-:Y:S01]  /*61f0*/  STS.U8 [R68+UR9+0x5c80], R13 ;  /* 0x005c800d44007988 */ /* 0x000fe20008000009 */
[----:B------:R-:W-:-:S02]  /*6200*/  LOP3.LUT R17, R67, 0x10, RZ, 0x3c, !PT ;  /* 0x0000001043117812 */ /* 0x000fc400078e3cff */
[----:B0-----:R-:W-:Y:S01]  /*6210*/  F2FP.SATFINITE.E4M3.F32.PACK_AB_MERGE_C R7, R33, R32, R34 ;  /* 0x000000202107723e */ /* 0x001fe20004807022 */
[----:B------:R-:W-:Y:S01]  /*6220*/  STS.U8 [R68+UR9+0x5d80], R3 ;  /* 0x005d800344007988 */ /* 0x000fe20008000009 */
[----:B-1----:R-:W-:-:S03]  /*6230*/  FADD R252, R0, R35 ;  /* 0x0000002300fc7221 */ /* 0x002fc60000000000 */
[----:B------:R-:W-:Y:S04]  /*6240*/  STS.U8 [R68+UR9+0x5e80], R132 ;  /* 0x005e808444007988 */ /* 0x000fe80008000009 */
[----:B------:R-:W-:Y:S04]  /*6250*/  STS.U8 [R68+UR9+0x5f80], R136 ;  /* 0x005f808844007988 */ /* 0x000fe80008000009 */
[----:B------:R-:W-:Y:S04]  /*6260*/  STS.128 [R67+UR9+0x4000], R8 ;  /* 0x0040000843007988 */ /* 0x000fe80008000c09 */
[----:B------:R-:W-:Y:S04]  /*6270*/  STL [R1+0x60], R17 ;  /* 0x0000601101007387 */ /* 0x000fe80000100800 */
[----:B------:R0:W-:Y:S02]  /*6280*/  STS.128 [R17+UR9+0x4000], R4 ;  /* 0x0040000411007988 */ /* 0x0001e40008000c09 */
[----:B0-----:R-:W0:Y:S01]  /*6290*/  LDTM.x128 R4, tmem[UR15] ;  /* 0x0000000f000479ee */ /* 0x001e2200083c0000 */
[----:B------:R-:W-:Y:S01]  /*62a0*/  NOP ;  /* 0x0000000000007918 */ /* 0x000fe20000000000 */
[----:B------:R-:W-:Y:S05]  /*62b0*/  @!P0 BRA `(.L_x_9) ;  /* 0x0000000800048947 */ /* 0x000fea0003800000 */
[C---:B0-----:R-:W-:Y:S01]  /*62c0*/  FMUL R4, R0.reuse, R4 ;  /* 0x0000000400047220 */ /* 0x041fe20000400000 */
[C---:B------:R-:W-:Y:S01]  /*62d0*/  FMUL R5, R0.reuse, R5 ;  /* 0x0000000500057220 */ /* 0x040fe20000400000 */
        /* <DEDUP_REMOVED lines=125> */
[----:B------:R-:W-:-:S04]  /*6ab0*/  FMUL R131, R0, R131 ;  /* 0x0000008300837220 */ /* 0x000fc80000400000 */
[----:B------:R1:W-:Y:S03]  /*6ac0*/  STTM.x128 tmem[UR15], R4 ;  /* 0x00000004000079ed */ /* 0x0003e600083c000f */
.L_x_9:
[----:B0-----:R-:W0:Y:S02]  /*6ad0*/  FENCE.VIEW.ASYNC.T ;  /* 0x00000000000073c6 */ /* 0x001e240000000200 */
[----:B0-----:R-:W-:Y:S01]  /*6ae0*/  BAR.SYNC.DEFER_BLOCKING 0x0 ;  /* 0x0000000000007b1d */ /* 0x001fe20000010000 */
[----:B------:R-:W-:Y:S01]  /*6af0*/  UIADD3 UR16, UPT, UPT, UR9, 0x8000, URZ ;  /* 0x0000800009107890 */ /* 0x000fe2000fffe0ff */
[----:B------:R-:W-:Y:S02]  /*6b00*/  FSEL R0, R2, -INF , P0 ;  /* 0xff80000002007808 */ /* 0x000fe40000000000 */
[----:B------:R-:W-:Y:S02]  /*6b10*/  FSEL R252, R252, 1, P0 ;  /* 0x3f800000fcfc7808 */ /* 0x000fe40000000000 */
[----:B------:R-:W-:Y:S01]  /*6b20*/  UMOV UR17, 0xc0004010 ;  /* 0xc000401000117882 */ /* 0x000fe20000000000 */
[----:B------:R0:W-:Y:S06]  /*6b30*/  MEMBAR.ALL.CTA ;  /* 0x0000000000007992 */ /* 0x0001ec0000008000 */
[----:B0-----:R-:W0:Y:S02]  /*6b40*/  FENCE.VIEW.ASYNC.S ;  /* 0x00000000000073c6 */ /* 0x001e240000000000 */
[----:B0-----:R-:W-:Y:S06]  /*6b50*/  BAR.SYNC.DEFER_BLOCKING 0x0 ;  /* 0x0000000000007b1d */ /* 0x001fec0000010000 */
[----:B------:R-:W-:Y:S05]  /*6b60*/  @!P1 BRA `(.L_x_10) ;  /* 0x0000000000589947 */ /* 0x000fea0003800000 */
[----:B------:R-:W-:Y:S01]  /*6b70*/  UIADD3 UR4, UPT, UPT, UR9, 0x4000, URZ ;  /* 0x0000400009047890 */ /* 0x000fe2000fffe0ff */
[----:B------:R-:W-:Y:S01]  /*6b80*/  BSSY.RECONVERGENT B0, `(.L_x_11) ;  /* 0x0000013000007945 */ /* 0x000fe20003800200 */
[----:B------:R-:W-:Y:S02]  /*6b90*/  UIADD3 UR5, UPT, UPT, UR9, 0x5000, URZ ;  /* 0x0000500009057890 */ /* 0x000fe4000fffe0ff */
[----:B------:R-:W-:Y:S02]  /*6ba0*/  USHF.R.U32.HI UR4, URZ, 0x4, UR4 ;  /* 0x00000004ff047899 */ /* 0x000fe40008011604 */
[----:B------:R-:W-:Y:S01]  /*6bb0*/  USHF.R.U32.HI UR5, URZ, 0x4, UR5 ;  /* 0x00000004ff057899 */ /* 0x000fe20008011605 */
[----:B------:R-:W-:Y:S01]  /*6bc0*/  ELECT P0, URZ, PT ;  /* 0x0000000000ff782f */ /* 0x000fe20003800000 */
[----:B------:R-:W-:Y:S02]  /*6bd0*/  USGXT.U32 UR22, UR4, 0xe ;  /* 0x0000000e0416789a */ /* 0x000fe40008000000 */
[----:B------:R-:W-:Y:S01]  /*6be0*/  USGXT.U32 UR12, UR5, 0xe ;  /* 0x0000000e050c789a */ /* 0x000fe20008000000 */
[----:B------:R-:W-:Y:S01]  /*6bf0*/  UMOV UR18, 0x0 ;  /* 0x0000000000127882 */ /* 0x000fe20000000000 */
[----:B------:R-:W-:Y:S01]  /*6c00*/  UMOV UR19, 0x8200010 ;  /* 0x0820001000137882 */ /* 0x000fe20000000000 */
[----:B------:R-:W-:-:S02]  /*6c10*/  UMOV UR5, UR17 ;  /* 0x0000001100057c82 */ /* 0x000fc40008000000 */
[----:B------:R-:W-:Y:S01]  /*6c20*/  UMOV UR4, UR22 ;  /* 0x0000001600047c82 */ /* 0x000fe20008000000 */
[----:B------:R-:W-:-:S03]  /*6c30*/  UMOV UR13, 0xc0004010 ;  /* 0xc0004010000d7882 */ /* 0x000fc60000000000 */
[----:B------:R0:W-:Y:S01]  /*6c40*/  UTCQMMA gdesc[UR4], gdesc[UR12], tmem[UR36], tmem[UR18], idesc[UR19], UPT ;  /* 0x00ff120c040075ea */ /* 0x0001e2000b800324 */
[----:B------:R-:W-:Y:S05]  /*6c50*/  @!P0 BRA `(.L_x_12) ;  /* 0x0000000000148947 */ /* 0x000fea0003800000 */
[----:B0-----:R-:W-:Y:S01]  /*6c60*/  UMOV UR4, UR16 ;  /* 0x0000001000047c82 */ /* 0x001fe20008000000 */
[----:B------:R-:W-:Y:S02]  /*6c70*/  UMOV UR5, URZ ;  /* 0x000000ff00057c82 */ /* 0x000fe40008000000 */
[----:B------:R-:W-:Y:S02]  /*6c80*/  UMOV UR4, UR4 ;  /* 0x0000000400047c82 */ /* 0x000fe40008000000 */
[----:B------:R2:W-:Y:S01]  /*6c90*/  UTCBAR [UR4], URZ ;  /* 0x000000ff040073e9 */ /* 0x0005e200080000ff */
[----:B------:R-:W-:Y:S02]  /*6ca0*/  NOP ;  /* 0x0000000000007918 */ /* 0x000fe40000000000 */
.L_x_12:
[----:B0-2---:R-:W-:Y:S05]  /*6cb0*/  BSYNC.RECONVERGENT B0 ;  /* 0x0000000000007941 */ /* 0x005fea0003800200 */
.L_x_11:
[----:B------:R-:W-:Y:S05]  /*6cc0*/  BRA `(.L_x_13) ;  /* 0x0000000000147947 */ /* 0x000fea0003800000 */
.L_x_10:
[----:B------:R-:W-:-:S09]  /*6cd0*/  UISETP.GE.AND UP2, UPT, UR6, URZ, UPT ;  /* 0x000000ff0600728c */ /* 0x000fd2000bf46270 */
[----:B------:R-:W-:Y:S05]  /*6ce0*/  BRA.U !UP2, `(.L_x_14) ;  /* 0x0000003d0a2c7547 */ /* 0x000fea000b800000 */
[----:B------:R-:W-:-:S04]  /*6cf0*/  UIADD3 UR4, UPT, UPT, UR9, 0x4000, URZ ;  /* 0x0000400009047890 */ /* 0x000fc8000fffe0ff */
[----:B------:R-:W-:-:S04]  /*6d00*/  USHF.R.U32.HI UR4, URZ, 0x4, UR4 ;  /* 0x00000004ff047899 */ /* 0x000fc80008011604 */
[----:B------:R-:W-:-:S12]  /*6d10*/  USGXT.U32 UR22, UR4, 0xe ;  /* 0x0000000e0416789a */ /* 0x000fd80008000000 */
.L_x_13:
[----:B------:R-:W-:Y:S01]  /*6d20*/  USHF.R.U32.HI UR46, URZ, 0x4, UR9 ;  /* 0x00000004ff2e7899 */ /* 0x000fe20008011609 */
[----:B-1----:R-:W-:Y:S01]  /*6d30*/  IMAD.MOV.U32 R36, RZ, RZ, RZ ;  /* 0x000000ffff247224 */ /* 0x002fe200078e00ff */
[----:B------:R-:W-:Y:S01]  /*6d40*/  USHF.R.U32.HI UR21, URZ, 0x4, UR11 ;  /* 0x00000004ff157899 */ /* 0x000fe2000801160b */
[----:B------:R-:W-:Y:S01]  /*6d50*/  IMAD.MOV.U32 R3, RZ, RZ, RZ ;  /* 0x000000ffff037224 */ /* 0x000fe200078e00ff */
[----:B------:R-:W-:Y:S01]  /*6d60*/  USGXT.U32 UR46, UR46, 0xe ;  /* 0x0000000e2e2e789a */ /* 0x000fe20008000000 */
[----:B------:R-:W-:Y:S01]  /*6d70*/  IMAD.MOV.U32 R132, RZ, RZ, RZ ;  /* 0x000000ffff847224 */ /* 0x000fe200078e00ff */
[----:B------:R-:W-:Y:S02]  /*6d80*/  USGXT.U32 UR21, UR21, 0xe ;  /* 0x0000000e1515789a */ /* 0x000fe40008000000 */
[----:B------:R-:W-:Y:S02]  /*6d90*/  USHF.L.U32 UR19, UR10, 0x5, URZ ;  /* 0x000000050a137899 */ /* 0x000fe400080006ff */
[----:B------:R-:W-:-:S02]  /*6da0*/  UIADD3 UR18, UPT, UPT, UR6, 0x60, URZ ;  /* 0x0000006006127890 */ /* 0x000fc4000fffe0ff */
[----:B------:R-:W-:Y:S02]  /*6db0*/  UIADD3 UR12, UP4, UPT, UR46, 0x100, URZ ;  /* 0x000001002e0c7890 */ /* 0x000fe4000ff9e0ff */
[----:B------:R-:W-:Y:S02]  /*6dc0*/  UIADD3 UR10, UP3, UPT, UR21, 0x2, URZ ;  /* 0x00000002150a7890 */ /* 0x000fe4000ff7e0ff */
[----:B------:R-:W-:Y:S01]  /*6dd0*/  UIADD3 UR6, UPT, UPT, UR9, 0x7000, URZ ;  /* 0x0000700009067890 */ /* 0x000fe2000fffe0ff */
[----:B------:R-:W-:Y:S01]  /*6de0*/  UMOV UR5, URZ ;  /* 0x000000ff00057c82 */ /* 0x000fe20008000000 */
[----:B------:R-:W-:Y:S01]  /*6df0*/  UMOV UR4, URZ ;  /* 0x000000ff00047c82 */ /* 0x000fe20008000000 */
[----:B------:R-:W-:Y:S02]  /*6e00*/  USHF.L.U32 UR20, UR7, 0x5, URZ ;  /* 0x0000000507147899 */ /* 0x000fe400080006ff */
[----:B------:R-:W-:Y:S02]  /*6e10*/  UIADD3.X UR13, UPT, UPT, UR5, 0x40004040, URZ, UP4, !UPT ;  /* 0x40004040050d7890 */ /* 0x000fe4000a7fe4ff */
[----:B------:R-:W-:-:S02]  /*6e20*/  UIADD3.X UR11, UPT, UPT, UR4, 0x40004040, URZ, UP3, !UPT ;  /* 0x40004040040b7890 */ /* 0x000fc40009ffe4ff */
[----:B------:R-:W-:Y:S02]  /*6e30*/  USHF.R.U32.HI UR6, URZ, 0x4, UR6 ;  /* 0x00000004ff067899 */ /* 0x000fe40008011606 */
[----:B------:R-:W-:Y:S02]  /*6e40*/  UIADD3 UR38, UP3, UPT, UR12, 0x100, URZ ;  /* 0x000001000c267890 */ /* 0x000fe4000ff7e0ff */
[----:B------:R-:W-:Y:S01]  /*6e50*/  UIADD3 UR40, UP4, UPT, UR12, 0x200, URZ ;  /* 0x000002000c287890 */ /* 0x000fe2000ff9e0ff */
[----:B------:R-:W-:Y:S01]  /*6e60*/  UMOV UR35, UR16 ;  /* 0x0000001000237c82 */ /* 0x000fe20008000000 */
[----:B------:R-:W-:Y:S01]  /*6e70*/  UISETP.NE.U32.AND UP2, UPT, UR23, URZ, UPT ;  /* 0x000000ff1700728c */ /* 0x000fe2000bf45070 */
[----:B------:R-:W-:Y:S01]  /*6e80*/  UMOV UR32, 0x1 ;  /* 0x0000000100207882 */ /* 0x000fe20000000000 */
[----:B------:R-:W0:Y:S01]  /*6e90*/  LDCU UR47, c[0x0][0x3a8] ;  /* 0x00007500ff2f77ac */ /* 0x000e220008000800 */
[----:B------:R-:W-:Y:S02]  /*6ea0*/  USGXT.U32 UR5, UR6, 0xe ;  /* 0x0000000e0605789a */ /* 0x000fe40008000000 */
[----:B------:R-:W-:-:S02]  /*6eb0*/  UIADD3.X UR39, UPT, UPT, UR13, URZ, URZ, UP3, !UPT ;  /* 0x000000ff0d277290 */ /* 0x000fc40009ffe4ff */
[----:B------:R-:W-:Y:S02]  /*6ec0*/  UIADD3.X UR41, UPT, UPT, UR13, URZ, URZ, UP4, !UPT ;  /* 0x000000ff0d297290 */ /* 0x000fe4000a7fe4ff */
[----:B------:R-:W-:Y:S02]  /*6ed0*/  UIADD3.64 UR42, UPT, UPT, UR10, 0x2, URZ ;  /* 0x000000020a2a7897 */ /* 0x000fe4000fffe0ff */
[----:B------:R-:W-:Y:S01]  /*6ee0*/  UIADD3.64 UR44, UPT, UPT, UR10, 0x4, URZ ;  /* 0x000000040a2c7897 */ /* 0x000fe2000fffe0ff */
[----:B------:R-:W-:Y:S01]  /*6ef0*/  UMOV UR33, UR20 ;  /* 0x0000001400217c82 */ /* 0x000fe20008000000 */
[----:B------:R-:W-:Y:S01]  /*6f00*/  UMOV UR34, UR19 ;  /* 0x0000001300227c82 */ /* 0x000fe20008000000 */
[----:B------:R-:W-:-:S09]  /*6f10*/  UMOV UR16, UR22 ;  /* 0x0000001600107c82 */ /* 0x000fd20008000000 */
.L_x_19:
[----:B------:R-:W2:Y:S04]  /*6f20*/  LDL.64 R6, [R1+0x20] ;  /* 0x0000200001067983 */ /* 0x000ea80000100a00 */
[----:B------:R-:W3:Y:S04]  /*6f30*/  LDL.64 R18, [R1+0x18] ;  /* 0x0000180001127983 */ /* 0x000ee80000100a00 */
[----:B------:R-:W4:Y:S04]  /*6f40*/  LDL.64 R14, [R1+0x58] ;  /* 0x00005800010e7983 */ /* 0x000f280000100a00 */
[----:B------:R-:W5:Y:S04]  /*6f50*/  LDL.64 R24, [R1+0x10] ;  /* 0x0000100001187983 */ /* 0x000f680000100a00 */
[----:B------:R-:W5:Y:S04]  /*6f60*/  LDL.64 R28, [R1+0x50] ;  /* 0x00005000011c7983 */ /* 0x000f680000100a00 */
[----:B------:R-:W5:Y:S01]  /*6f70*/  LDL.64 R44, [R1+0x48] ;  /* 0x00004800012c7983 */ /* 0x000f620000100a00 */
[----:B------:R-:W-:-:S02]  /*6f80*/  USHF.R.S32.HI UR6, URZ, 0x1f, UR33 ;  /* 0x0000001fff067899 */ /* 0x000fc40008011421 */
[----:B------:R-:W-:Y:S01]  /*6f90*/  IADD3 R4, P0, PT, R134, UR33, RZ ;  /* 0x0000002186047c10 */ /* 0x000fe2000ff1e0ff */
[----:B------:R-:W5:Y:S03]  /*6fa0*/  LDL.64 R22, [R1+0x8] ;  /* 0x0000080001167983 */ /* 0x000f660000100a00 */
[----:B------:R-:W-:Y:S01]  /*6fb0*/  IADD3.X R5, PT, PT, R135, UR6, RZ, P0, !PT ;  /* 0x0000000687057c10 */ /* 0x000fe200087fe4ff */
[----:B------:R-:W5:Y:S01]  /*6fc0*/  LDL.64 R42, [R1+0x40] ;  /* 0x00004000012a7983 */ /* 0x000f620000100a00 */
[----:B------:R-:W-:-:S03]  /*6fd0*/  IADD3 R12, P0, PT, R236, UR33, RZ ;  /* 0x00000021ec0c7c10 */ /* 0x000fc6000ff1e0ff */
[----:B------:R-:W5:Y:S01]  /*6fe0*/  LDL.64 R30, [R1] ;  /* 0x00000000011e7983 */ /* 0x000f620000100a00 */
[----:B------:R-:W-:-:S03]  /*6ff0*/  IADD3.X R13, PT, PT, R237, UR6, RZ, P0, !PT ;  /* 0x00000006ed0d7c10 */ /* 0x000fc600087fe4ff */
[----:B------:R-:W5:Y:S04]  /*7000*/  LDG.E.U8 R2, desc[UR30][R4.64] ;  /* 0x0000001e04027981 */ /* 0x000f68000c1e1100 */
[----:B------:R-:W5:Y:S04]  /*7010*/  LDG.E.U8 R32, desc[UR30][R12.64] ;  /* 0x0000001e0c207981 */ /* 0x000f68000c1e1100 */
[----:B------:R-:W5:Y:S01]  /*7020*/  LDL.64 R46, [R1+0x30] ;  /* 0x00003000012e7983 */ /* 0x000f620000100a00 */
[----:B--2---:R-:W-:-:S04]  /*7030*/  IADD3 R8, P1, PT, R6, UR33, RZ ;  /* 0x0000002106087c10 */ /* 0x004fc8000ff3e0ff */
[----:B------:R-:W-:Y:S02]  /*7040*/  IADD3.X R9, PT, PT, R7, UR6, RZ, P1, !PT ;  /* 0x0000000607097c10 */ /* 0x000fe40008ffe4ff */
[----:B------:R-:W-:Y:S02]  /*7050*/  IADD3 R16, P1, PT, R220, UR33, RZ ;  /* 0x00000021dc107c10 */ /* 0x000fe4000ff3e0ff */
[----:B----4-:R-:W-:Y:S01]  /*7060*/  IADD3 R6, P0, PT, R14, UR33, RZ ;  /* 0x000000210e067c10 */ /* 0x010fe2000ff1e0ff */
[----:B------:R5:W2:Y:S01]  /*7070*/  LDG.E.U8 R26, desc[UR30][R8.64] ;  /* 0x0000001e081a7981 */ /* 0x000aa2000c1e1100 */
[----:B------:R-:W-:Y:S02]  /*7080*/  IADD3.X R17, PT, PT, R221, UR6, RZ, P1, !PT ;  /* 0x00000006dd117c10 */ /* 0x000fe40008ffe4ff */
[----:B---3--:R-:W-:Y:S02]  /*7090*/  IADD3 R10, P1, PT, R18, UR33, RZ ;  /* 0x00000021120a7c10 */ /* 0x008fe4000ff3e0ff */
[----:B------:R-:W-:Y:S01]  /*70a0*/  IADD3.X R7, PT, PT, R15, UR6, RZ, P0, !PT ;  /* 0x000000060f077c10 */ /* 0x000fe200087fe4ff */
[----:B------:R1:W3:Y:S01]  /*70b0*/  LDG.E.U8 R39, desc[UR30][R16.64] ;  /* 0x0000001e10277981 */ /* 0x0002e2000c1e1100 */
[----:B------:R-:W-:-:S02]  /*70c0*/  IADD3.X R11, PT, PT, R19, UR6, RZ, P1, !PT ;  /* 0x00000006130b7c10 */ /* 0x000fc40008ffe4ff */
[----:B------:R-:W-:Y:S01]  /*70d0*/  IADD3 R18, P1, PT, R218, UR33, RZ ;  /* 0x00000021da127c10 */ /* 0x000fe2000ff3e0ff */
[----:B------:R4:W2:Y:S03]  /*70e0*/  LDG.E.U8 R20, desc[UR30][R6.64] ;  /* 0x0000001e06147981 */ /* 0x0008a6000c1e1100 */
[----:B------:R-:W-:Y:S01]  /*70f0*/  IADD3.X R19, PT, PT, R219, UR6, RZ, P1, !PT ;  /* 0x00000006db137c10 */ /* 0x000fe20008ffe4ff */
[----:B------:R-:W2:Y:S01]  /*7100*/  LDG.E.U8 R27, desc[UR30][R10.64] ;  /* 0x0000001e0a1b7981 */ /* 0x000ea2000c1e1100 */
[----:B-----5:R-:W-:Y:S02]  /*7110*/  IADD3 R8, P1, PT, R24, UR33, RZ ;  /* 0x0000002118087c10 */ /* 0x020fe4000ff3e0ff */
[----:B------:R-:W-:Y:S01]  /*7120*/  IADD3 R14, P0, PT, R234, UR33, RZ ;  /* 0x00000021ea0e7c10 */ /* 0x000fe2000ff1e0ff */
[----:B------:R-:W5:Y:S01]  /*7130*/  LDG.E.U8 R40, desc[UR30][R18.64] ;  /* 0x0000001e12287981 */ /* 0x000f62000c1e1100 */
[----:B------:R-:W-:-:S03]  /*7140*/  IADD3.X R9, PT, PT, R25, UR6, RZ, P1, !PT ;  /* 0x0000000619097c10 */ /* 0x000fc60008ffe4ff */
[----:B------:R-:W2:Y:S01]  /*7150*/  LDL.64 R24, [R1+0x38] ;  /* 0x0000380001187983 */ /* 0x000ea20000100a00 */
[----:B------:R-:W-:Y:S02]  /*7160*/  IADD3.X R15, PT, PT, R235, UR6, RZ, P0, !PT ;  /* 0x00000006eb0f7c10 */ /* 0x000fe400087fe4ff */
[----:B------:R-:W-:Y:S02]  /*7170*/  IADD3 R4, P0, PT, R28, UR33, RZ ;  /* 0x000000211c047c10 */ /* 0x000fe4000ff1e0ff */
[----:B-1----:R-:W-:Y:S01]  /*7180*/  IADD3 R16, P1, PT, R216, UR33, RZ ;  /* 0x00000021d8107c10 */ /* 0x002fe2000ff3e0ff */
[----:B------:R1:W3:Y:S01]  /*7190*/  LDG.E.U8 R33, desc[UR30][R14.64] ;  /* 0x0000001e0e217981 */ /* 0x0002e2000c1e1100 */
[----:B------:R-:W-:Y:S02]  /*71a0*/  IADD3.X R5, PT, PT, R29, UR6, RZ, P0, !PT ;  /* 0x000000061d057c10 */ /* 0x000fe400087fe4ff */
[----:B------:R-:W-:Y:S01]  /*71b0*/  IADD3 R12, P0, PT, R232, UR33, RZ ;  /* 0x00000021e80c7c10 */ /* 0x000fe2000ff1e0ff */
[----:B------:R-:W3:Y:S03]  /*71c0*/  LDG.E.U8 R28, desc[UR30][R8.64] ;  /* 0x0000001e081c7981 */ /* 0x000ee6000c1e1100 */
[----:B------:R-:W-:Y:S01]  /*71d0*/  IADD3.X R13, PT, PT, R233, UR6, RZ, P0, !PT ;  /* 0x00000006e90d7c10 */ /* 0x000fe200087fe4ff */
[----:B------:R0:W3:Y:S01]  /*71e0*/  LDG.E.U8 R21, desc[UR30][R4.64] ;  /* 0x0000001e04157981 */ /* 0x0000e2000c1e1100 */
[----:B----4-:R-:W-:-:S02]  /*71f0*/  IADD3 R6, P0, PT, R44, UR33, RZ ;  /* 0x000000212c067c10 */ /* 0x010fc4000ff1e0ff */
[----:B------:R-:W-:Y:S01]  /*7200*/  IADD3.X R17, PT, PT, R217, UR6, RZ, P1, !PT ;  /* 0x00000006d9117c10 */ /* 0x000fe20008ffe4ff */
[----:B------:R4:W3:Y:S01]  /*7210*/  LDG.E.U8 R34, desc[UR30][R12.64] ;  /* 0x0000001e0c227981 */ /* 0x0008e2000c1e1100 */
[----:B------:R-:W-:-:S03]  /*7220*/  IADD3.X R7, PT, PT, R45, UR6, RZ, P0, !PT ;  /* 0x000000062d077c10 */ /* 0x000fc600087fe4ff */
[----:B------:R-:W3:Y:S01]  /*7230*/  LDL.64 R44, [R1+0x28] ;  /* 0x00002800012c7983 */ /* 0x000ee20000100a00 */
[----:B-1----:R-:W-:Y:S02]  /*7240*/  IADD3 R14, P0, PT, R230, UR33, RZ ;  /* 0x00000021e60e7c10 */ /* 0x002fe4000ff1e0ff */
[----:B------:R-:W-:Y:S01]  /*7250*/  IADD3 R10, P1, PT, R22, UR33, RZ ;  /* 0x00000021160a7c10 */ /* 0x000fe2000ff3e0ff */
[----:B------:R1:W5:Y:S01]  /*7260*/  LDG.E.U8 R41, desc[UR30][R16.64] ;  /* 0x0000001e10297981 */ /* 0x000362000c1e1100 */
[----:B------:R-:W-:Y:S02]  /*7270*/  IADD3.X R15, PT, PT, R231, UR6, RZ, P0, !PT ;  /* 0x00000006e70f7c10 */ /* 0x000fe400087fe4ff */
[----:B0-----:R-:W-:Y:S01]  /*7280*/  IADD3 R4, P0, PT, R42, UR33, RZ ;  /* 0x000000212a047c10 */ /* 0x001fe2000ff1e0ff */
[----:B------:R-:W5:Y:S01]  /*7290*/  LDG.E.U8 R22, desc[UR30][R6.64] ;  /* 0x0000001e06167981 */ /* 0x000f62000c1e1100 */
[----:B------:R-:W-:Y:S02]  /*72a0*/  IADD3.X R11, PT, PT, R23, UR6, RZ, P1, !PT ;  /* 0x00000006170b7c10 */ /* 0x000fe40008ffe4ff */
[----:B------:R-:W-:Y:S01]  /*72b0*/  IADD3 R18, P1, PT, R214, UR33, RZ ;  /* 0x00000021d6127c10 */ /* 0x000fe2000ff3e0ff */
[----:B------:R-:W5:Y:S01]  /*72c0*/  LDG.E.U8 R35, desc[UR30][R14.64] ;  /* 0x0000001e0e237981 */ /* 0x000f62000c1e1100 */
[----:B------:R-:W-:-:S02]  /*72d0*/  IADD3.X R5, PT, PT, R43, UR6, RZ, P0, !PT ;  /* 0x000000062b057c10 */ /* 0x000fc400087fe4ff */
[----:B----4-:R-:W-:Y:S01]  /*72e0*/  IADD3 R12, P0, PT, R228, UR33, RZ ;  /* 0x00000021e40c7c10 */ /* 0x010fe2000ff1e0ff */
[----:B------:R0:W4:Y:S01]  /*72f0*/  LDG.E.U8 R29, desc[UR30][R10.64] ;  /* 0x0000001e0a1d7981 */ /* 0x000122000c1e1100 */
[----:B------:R-:W-:Y:S02]  /*7300*/  IADD3.X R19, PT, PT, R215, UR6, RZ, P1, !PT ;  /* 0x00000006d7137c10 */ /* 0x000fe40008ffe4ff */
[----:B------:R-:W-:Y:S01]  /*7310*/  IADD3 R8, P1, PT, R30, UR33, RZ ;  /* 0x000000211e087c10 */ /* 0x000fe2000ff3e0ff */
[----:B------:R-:W4:Y:S01]  /*7320*/  LDG.E.U8 R23, desc[UR30][R4.64] ;  /* 0x0000001e04177981 */ /* 0x000f22000c1e1100 */
[----:B------:R-:W-:Y:S02]  /*7330*/  IADD3.X R13, PT, PT, R229, UR6, RZ, P0, !PT ;  /* 0x00000006e50d7c10 */ /* 0x000fe400087fe4ff */
[----:B------:R-:W-:Y:S01]  /*7340*/  IADD3.X R9, PT, PT, R31, UR6, RZ, P1, !PT ;  /* 0x000000061f097c10 */ /* 0x000fe20008ffe4ff */
[----:B------:R0:W4:Y:S01]  /*7350*/  LDG.E.U8 R42, desc[UR30][R18.64] ;  /* 0x0000001e122a7981 */ /* 0x000122000c1e1100 */
[----:B-1----:R-:W-:-:S03]  /*7360*/  IADD3 R16, P1, PT, R212, UR33, RZ ;  /* 0x00000021d4107c10 */ /* 0x002fc6000ff3e0ff */
[----:B------:R-:W4:Y:S01]  /*7370*/  LDG.E.U8 R37, desc[UR30][R12.64] ;  /* 0x0000001e0c257981 */ /* 0x000f22000c1e1100 */
[----:B------:R-:W-:Y:S02]  /*7380*/  IADD3.X R17, PT, PT, R213, UR6, RZ, P1, !PT ;  /* 0x00000006d5117c10 */ /* 0x000fe40008ffe4ff */
[----:B0-----:R-:W-:Y:S01]  /*7390*/  IADD3 R10, P1, PT, R250, UR33, RZ ;  /* 0x00000021fa0a7c10 */ /* 0x001fe2000ff3e0ff */
[----:B------:R0:W4:Y:S03]  /*73a0*/  LDG.E.U8 R30, desc[UR30][R8.64] ;  /* 0x0000001e081e7981 */ /* 0x000126000c1e1100 */
[----:B------:R-:W-:Y:S01]  /*73b0*/  IADD3.X R11, PT, PT, R251, UR6, RZ, P1, !PT ;  /* 0x00000006fb0b7c10 */ /* 0x000fe20008ffe4ff */
[----:B------:R1:W4:Y:S01]  /*73c0*/  LDG.E.U8 R43, desc[UR30][R16.64] ;  /* 0x0000001e102b7981 */ /* 0x000322000c1e1100 */
[----:B------:R-:W-:-:S03]  /*73d0*/  IADD3 R18, P1, PT, R210, UR33, RZ ;  /* 0x00000021d2127c10 */ /* 0x000fc6000ff3e0ff */
[----:B------:R1:W4:Y:S01]  /*73e0*/  LDG.E.U8 R31, desc[UR30][R10.64] ;  /* 0x0000001e0a1f7981 */ /* 0x000322000c1e1100 */
[----:B------:R-:W-:Y:S02]  /*73f0*/  IADD3.X R19, PT, PT, R211, UR6, RZ, P1, !PT ;  /* 0x00000006d3137c10 */ /* 0x000fe40008ffe4ff */
[----:B0-----:R-:W-:-:S03]  /*7400*/  IADD3 R8, P1, PT, R248, UR33, RZ ;  /* 0x00000021f8087c10 */ /* 0x001fc6000ff3e0ff */
[----:B------:R-:W4:Y:S01]  /*7410*/  LDG.E.U8 R18, desc[UR30][R18.64] ;  /* 0x0000001e12127981 */ /* 0x000f22000c1e1100 */
[----:B------:R-:W-:Y:S02]  /*7420*/  IADD3.X R9, PT, PT, R249, UR6, RZ, P1, !PT ;  /* 0x00000006f9097c10 */ /* 0x000fe40008ffe4ff */
[----:B-1----:R-:W-:-:S03]  /*7430*/  IADD3 R16, P1, PT, R208, UR33, RZ ;  /* 0x00000021d0107c10 */ /* 0x002fc6000ff3e0ff */
[----:B------:R-:W4:Y:S01]  /*7440*/  LDG.E.U8 R8, desc[UR30][R8.64] ;  /* 0x0000001e08087981 */ /* 0x000f22000c1e1100 */
[----:B------:R-:W-:Y:S02]  /*7450*/  IADD3.X R17, PT, PT, R209, UR6, RZ, P1, !PT ;  /* 0x00000006d1117c10 */ /* 0x000fe40008ffe4ff */
[----:B------:R-:W-:-:S03]  /*7460*/  IADD3 R10, P1, PT, R238, UR33, RZ ;  /* 0x00000021ee0a7c10 */ /* 0x000fc6000ff3e0ff */
[----:B------:R-:W4:Y:S01]  /*7470*/  LDG.E.U8 R16, desc[UR30][R16.64] ;  /* 0x0000001e10107981 */ /* 0x000f22000c1e1100 */
[----:B------:R-:W-:-:S05]  /*7480*/  IADD3.X R11, PT, PT, R239, UR6, RZ, P1, !PT ;  /* 0x00000006ef0b7c10 */ /* 0x000fca0008ffe4ff */
[----:B------:R-:W4:Y:S01]  /*7490*/  LDG.E.U8 R10, desc[UR30][R10.64] ;  /* 0x0000001e0a0a7981 */ /* 0x000f22000c1e1100 */
[----:B--2---:R-:W-:-:S04]  /*74a0*/  IADD3 R6, P0, PT, R24, UR33, RZ ;  /* 0x0000002118067c10 */ /* 0x004fc8000ff1e0ff */
[----:B------:R-:W-:Y:S02]  /*74b0*/  IADD3.X R7, PT, PT, R25, UR6, RZ, P0, !PT ;  /* 0x0000000619077c10 */ /* 0x000fe400087fe4ff */
[----:B------:R-:W-:-:S03]  /*74c0*/  IADD3 R14, P0, PT, R226, UR33, RZ ;  /* 0x00000021e20e7c10 */ /* 0x000fc6000ff1e0ff */
[----:B------:R3:W2:Y:S01]  /*74d0*/  LDG.E.U8 R24, desc[UR30][R6.64] ;  /* 0x0000001e06187981 */ /* 0x0006a2000c1e1100 */
[----:B------:R-:W-:Y:S02]  /*74e0*/  IADD3.X R15, PT, PT, R227, UR6, RZ, P0, !PT ;  /* 0x00000006e30f7c10 */ /* 0x000fe400087fe4ff */
[----:B------:R-:W-:-:S03]  /*74f0*/  IADD3 R4, P0, PT, R46, UR33, RZ ;  /* 0x000000212e047c10 */ /* 0x000fc6000ff1e0ff */
[----:B------:R0:W2:Y:S01]  /*7500*/  LDG.E.U8 R38, desc[UR30][R14.64] ;  /* 0x0000001e0e267981 */ /* 0x0000a2000c1e1100 */
[----:B------:R-:W-:Y:S02]  /*7510*/  IADD3.X R5, PT, PT, R47, UR6, RZ, P0, !PT ;  /* 0x000000062f057c10 */ /* 0x000fe400087fe4ff */
[----:B------:R-:W-:-:S03]  /*7520*/  IADD3 R12, P0, PT, R224, UR33, RZ ;  /* 0x00000021e00c7c10 */ /* 0x000fc6000ff1e0ff */
[----:B------:R1:W2:Y:S01]  /*7530*/  LDG.E.U8 R25, desc[UR30][R4.64] ;  /* 0x0000001e04197981 */ /* 0x0002a2000c1e1100 */
[----:B------:R-:W-:Y:S02]  /*7540*/  IADD3.X R13, PT, PT, R225, UR6, RZ, P0, !PT ;  /* 0x00000006e10d7c10 */ /* 0x000fe400087fe4ff */
[----:B---3--:R-:W-:-:S03]  /*7550*/  IADD3 R6, P0, PT, R44, UR33, RZ ;  /* 0x000000212c067c10 */ /* 0x008fc6000ff1e0ff */
[----:B------:R3:W2:Y:S01]  /*7560*/  LDG.E.U8 R12, desc[UR30][R12.64] ;  /* 0x0000001e0c0c7981 */ /* 0x0006a2000c1e1100 */
[----:B------:R-:W-:Y:S02]  /*7570*/  IADD3.X R7, PT, PT, R45, UR6, RZ, P0, !PT ;  /* 0x000000062d077c10 */ /* 0x000fe400087fe4ff */
[----:B0-----:R-:W-:-:S03]  /*7580*/  IADD3 R14, P0, PT, R222, UR33, RZ ;  /* 0x00000021de0e7c10 */ /* 0x001fc6000ff1e0ff */
[----:B------:R-:W2:Y:S01]  /*7590*/  LDG.E.U8 R6, desc[UR30][R6.64] ;  /* 0x0000001e06067981 */ /* 0x000ea2000c1e1100 */
[----:B------:R-:W-:Y:S02]  /*75a0*/  IADD3.X R15, PT, PT, R223, UR6, RZ, P0, !PT ;  /* 0x00000006df0f7c10 */ /* 0x000fe400087fe4ff */
[----:B-1----:R-:W-:-:S03]  /*75b0*/  IADD3 R4, P0, PT, R206, UR33, RZ ;  /* 0x00000021ce047c10 */ /* 0x002fc6000ff1e0ff */
[----:B------:R-:W2:Y:S01]  /*75c0*/  LDG.E.U8 R14, desc[UR30][R14.64] ;  /* 0x0000001e0e0e7981 */ /* 0x000ea2000c1e1100 */
[----:B------:R-:W-:-:S05]  /*75d0*/  IADD3.X R5, PT, PT, R207, UR6, RZ, P0, !PT ;  /* 0x00000006cf057c10 */ /* 0x000fca00087fe4ff */
[----:B------:R0:W2:Y:S01]  /*75e0*/  LDG.E.U8 R4, desc[UR30][R4.64] ;  /* 0x0000001e04047981 */ /* 0x0000a2000c1e1100 */
[----:B------:R-:W1:Y:S01]  /*75f0*/  S2R R47, SR_TID.X ;  /* 0x00000000002f7919 */ /* 0x000e620000002100 */
[----:B------:R-:W0:Y:S01]  /*7600*/  S2R R48, SR_TID.X ;  /* 0x0000000000307919 */ /* 0x000e220000002100 */
[----:B------:R-:W0:Y:S01]  /*7610*/  S2R R49, SR_TID.X ;  /* 0x0000000000317919 */ /* 0x000e220000002100 */
[----:B------:R-:W-:Y:S02]  /*7620*/  IADD3 R70, P4, PT, R3, 0x21, RZ ;  /* 0x0000002103467810 */ /* 0x000fe40007f9e0ff */
[----:B-1----:R-:W-:Y:S02]  /*7630*/  LOP3.LUT R45, R47, 0x7f, RZ, 0xc0, !PT ;  /* 0x0000007f2f2d7812 */ /* 0x002fe400078ec0ff */
[----:B0-----:R-:W-:-:S03]  /*7640*/  LOP3.LUT R48, R48, 0x7f, RZ, 0xc0, !PT ;  /* 0x0000007f30307812 */ /* 0x001fc600078ec0ff */
[----:B------:R-:W-:Y:S01]  /*7650*/  STS.U8 [R45+UR9+0x6000], R2 ;  /* 0x006000022d007988 */ /* 0x000fe20008000009 */
[----:B------:R-:W-:-:S03]  /*7660*/  LOP3.LUT R48, R48, 0x10, RZ, 0x3c, !PT ;  /* 0x0000001030307812 */ /* 0x000fc600078e3cff */
[----:B------:R-:W-:Y:S04]  /*7670*/  STS.U8 [R45+UR9+0x6400], R26 ;  /* 0x0064001a2d007988 */ /* 0x000fe80008000009 */
[----:B------:R-:W-:Y:S04]  /*7680*/  STS.U8 [R45+UR9+0x6800], R32 ;  /* 0x006800202d007988 */ /* 0x000fe80008000009 */
[----:B------:R-:W-:Y:S04]  /*7690*/  STS.U8 [R45+UR9+0x6c00], R39 ;  /* 0x006c00272d007988 */ /* 0x000fe80008000009 */
[----:B------:R-:W-:Y:S04]  /*76a0*/  STS.U8 [R48+UR9+0x6080], R20 ;  /* 0x0060801430007988 */ /* 0x000fe80008000009 */
[----:B------:R-:W-:Y:S04]  /*76b0*/  STS.U8 [R48+UR9+0x6480], R27 ;  /* 0x0064801b30007988 */ /* 0x000fe80008000009 */
[----:B------:R-:W-:Y:S04]  /*76c0*/  STS.U8 [R48+UR9+0x6880], R33 ;  /* 0x0068802130007988 */ /* 0x000fe80008000009 */
[----:B-----5:R0:W-:Y:S02]  /*76d0*/  STS.U8 [R48+UR9+0x6c80], R40 ;  /* 0x006c802830007988 */ /* 0x0201e40008000009 */
[----:B0-----:R-:W0:Y:S01]  /*76e0*/  S2R R48, SR_TID.X ;  /* 0x0000000000307919 */ /* 0x001e220000002100 */
[----:B------:R-:W1:Y:S01]  /*76f0*/  S2R R19, SR_TID.X ;  /* 0x0000000000137919 */ /* 0x000e620000002100 */
[----:B------:R-:W-:Y:S01]  /*7700*/  IMAD.X R55, RZ, RZ, R132, P4 ;  /* 0x000000ffff377224 */ /* 0x000fe200020e0684 */
[----:B------:R-:W-:-:S02]  /*7710*/  IADD3 R72, P3, PT, R3, 0x22, RZ ;  /* 0x0000002203487810 */ /* 0x000fc40007f7e0ff */
[----:B------:R-:W-:Y:S02]  /*7720*/  IADD3 R76, P4, PT, R3, 0x23, RZ ;  /* 0x00000023034c7810 */ /* 0x000fe40007f9e0ff */
[----:B------:R-:W-:Y:S01]  /*7730*/  LOP3.LUT R50, R49, 0x7f, RZ, 0xc0, !PT ;  /* 0x0000007f31327812 */ /* 0x000fe200078ec0ff */
[--C-:B------:R-:W-:Y:S01]  /*7740*/  IMAD.X R54, RZ, RZ, R132.reuse, P3 ;  /* 0x000000ffff367224 */ /* 0x100fe200018e0684 */
[C---:B------:R-:W-:Y:S01]  /*7750*/  IADD3 R66, P3, PT, R3.reuse, 0x24, RZ ;  /* 0x0000002403427810 */ /* 0x040fe20007f7e0ff */
[--C-:B------:R-:W-:Y:S01]  /*7760*/  IMAD.X R59, RZ, RZ, R132.reuse, P4 ;  /* 0x000000ffff3b7224 */ /* 0x100fe200020e0684 */
[C---:B------:R-:W-:Y:S02]  /*7770*/  IADD3 R64, P4, PT, R3.reuse, 0x25, RZ ;  /* 0x0000002503407810 */ /* 0x040fe40007f9e0ff */
[C---:B------:R-:W-:Y:S01]  /*7780*/  LOP3.LUT R49, R50.reuse, 0x20, RZ, 0x3c, !PT ;  /* 0x0000002032317812 */ /* 0x040fe200078e3cff */
[--C-:B------:R-:W-:Y:S01]  /*7790*/  IMAD.X R56, RZ, RZ, R132.reuse, P3 ;  /* 0x000000ffff387224 */ /* 0x100fe200018e0684 */
[C---:B------:R-:W-:Y:S01]  /*77a0*/  IADD3 R68, P3, PT, R3.reuse, 0x26, RZ ;  /* 0x0000002603447810 */ /* 0x040fe20007f7e0ff */
[----:B------:R-:W-:Y:S01]  /*77b0*/  IMAD.X R53, RZ, RZ, R132, P4 ;  /* 0x000000ffff357224 */ /* 0x000fe200020e0684 */
[----:B------:R-:W-:Y:S01]  /*77c0*/  IADD3 R60, P4, PT, R3, 0x27, RZ ;  /* 0x00000027033c7810 */ /* 0x000fe20007f9e0ff */
[----:B------:R-:W-:Y:S01]  /*77d0*/  STS.U8 [R49+UR9+0x6100], R21 ;  /* 0x0061001531007988 */ /* 0x000fe20008000009 */
[----:B------:R-:W-:-:S03]  /*77e0*/  LOP3.LUT R9, R50, 0x30, RZ, 0x3c, !PT ;  /* 0x0000003032097812 */ /* 0x000fc600078e3cff */
[----:B------:R-:W-:Y:S01]  /*77f0*/  STS.U8 [R49+UR9+0x6500], R28 ;  /* 0x0065001c31007988 */ /* 0x000fe20008000009 */
[----:B------:R-:W-:-:S03]  /*7800*/  IMAD.X R57, RZ, RZ, R132, P3 ;  /* 0x000000ffff397224 */ /* 0x000fc600018e0684 */
[----:B------:R-:W-:Y:S01]  /*7810*/  STS.U8 [R49+UR9+0x6900], R34 ;  /* 0x0069002231007988 */ /* 0x000fe20008000009 */
[----:B------:R-:W-:Y:S02]  /*7820*/  IADD3 R46, P5, PT, R3, 0x35, RZ ;  /* 0x00000035032e7810 */ /* 0x000fe40007fbe0ff */
[----:B0-----:R-:W-:Y:S01]  /*7830*/  LOP3.LUT R48, R48, 0x7f, RZ, 0xc0, !PT ;  /* 0x0000007f30307812 */ /* 0x001fe200078ec0ff */
[----:B------:R0:W-:Y:S01]  /*7840*/  STS.U8 [R49+UR9+0x6d00], R41 ;  /* 0x006d002931007988 */ /* 0x0001e20008000009 */
[----:B------:R-:W-:Y:S02]  /*7850*/  LOP3.LUT R47, R47, 0x7f, RZ, 0xc0, !PT ;  /* 0x0000007f2f2f7812 */ /* 0x000fe400078ec0ff */
[C---:B------:R-:W-:Y:S01]  /*7860*/  IADD3 R52, P3, PT, R3.reuse, 0x28, RZ ;  /* 0x0000002803347810 */ /* 0x040fe20007f7e0ff */
[----:B------:R-:W-:Y:S01]  /*7870*/  STS.U8 [R9+UR9+0x6180], R22 ;  /* 0x0061801609007988 */ /* 0x000fe20008000009 */
[----:B---3--:R-:W-:Y:S01]  /*7880*/  LOP3.LUT R13, R48, 0x40, RZ, 0x3c, !PT ;  /* 0x00000040300d7812 */ /* 0x008fe200078e3cff */
[----:B0-----:R-:W-:Y:S01]  /*7890*/  IMAD.X R49, RZ, RZ, R132, P4 ;  /* 0x000000ffff317224 */ /* 0x001fe200020e0684 */
[----:B------:R-:W-:Y:S01]  /*78a0*/  IADD3 R50, P4, PT, R3, 0x29, RZ ;  /* 0x0000002903327810 */ /* 0x000fe20007f9e0ff */
[----:B----4-:R-:W-:Y:S01]  /*78b0*/  STS.U8 [R9+UR9+0x6580], R29 ;  /* 0x0065801d09007988 */ /* 0x010fe20008000009 */
[----:B------:R-:W-:-:S02]  /*78c0*/  ISETP.GT.U32.AND P0, PT, R46, R133, PT ;  /* 0x000000852e00720c */ /* 0x000fc40003f04070 */
[----:B------:R-:W-:Y:S01]  /*78d0*/  LOP3.LUT R5, R47, 0x60, RZ, 0x3c, !PT ;  /* 0x000000602f057812 */ /* 0x000fe200078e3cff */
[----:B------:R-:W-:Y:S01]  /*78e0*/  STS.U8 [R9+UR9+0x6980], R35 ;  /* 0x0069802309007988 */ /* 0x000fe20008000009 */
[--C-:B------:R-:W-:Y:S02]  /*78f0*/  IMAD.X R47, RZ, RZ, R132.reuse, P3 ;  /* 0x000000ffff2f7224 */ /* 0x100fe400018e0684 */
[----:B------:R-:W-:Y:S01]  /*7900*/  IMAD.X R46, RZ, RZ, R132, P4 ;  /* 0x000000ffff2e7224 */ /* 0x000fe200020e0684 */
[----:B------:R0:W-:Y:S01]  /*7910*/  STS.U8 [R9+UR9+0x6d80], R42 ;  /* 0x006d802a09007988 */ /* 0x0001e20008000009 */
[----:B------:R-:W-:-:S03]  /*7920*/  IADD3 R58, P4, PT, R3, 0x2b, RZ ;  /* 0x0000002b033a7810 */ /* 0x000fc60007f9e0ff */
[----:B------:R-:W-:Y:S01]  /*7930*/  STS.U8 [R13+UR9+0x6200], R23 ;  /* 0x006200170d007988 */ /* 0x000fe20008000009 */
[----:B-1----:R-:W-:Y:S02]  /*7940*/  LOP3.LUT P6, RZ, R19, 0x7f, RZ, 0xc0, !PT ;  /* 0x0000007f13ff7812 */ /* 0x002fe400078cc0ff */
[----:B0-----:R-:W-:Y:S02]  /*7950*/  LOP3.LUT R9, R48, 0x50, RZ, 0x3c, !PT ;  /* 0x0000005030097812 */ /* 0x001fe400078e3cff */
[----:B------:R-:W-:Y:S01]  /*7960*/  IADD3 R48, P3, PT, R3, 0x2a, RZ ;  /* 0x0000002a03307810 */ /* 0x000fe20007f7e0ff */
[----:B------:R-:W-:Y:S01]  /*7970*/  STS.U8 [R13+UR9+0x6600], R30 ;  /* 0x0066001e0d007988 */ /* 0x000fe20008000009 */
[----:B------:R-:W-:-:S03]  /*7980*/  IMAD.X R42, RZ, RZ, R132, P4 ;  /* 0x000000ffff2a7224 */ /* 0x000fc600020e0684 */
[----:B------:R-:W-:Y:S01]  /*7990*/  STS.U8 [R13+UR9+0x6a00], R37 ;  /* 0x006a00250d007988 */ /* 0x000fe20008000009 */
[----:B------:R-:W-:-:S03]  /*79a0*/  IADD3 R40, P4, PT, R3, 0x2d, RZ ;  /* 0x0000002d03287810 */ /* 0x000fc60007f9e0ff */
[----:B------:R0:W-:Y:S01]  /*79b0*/  STS.U8 [R13+UR9+0x6e00], R43 ;  /* 0x006e002b0d007988 */ /* 0x0001e20008000009 */
[----:B------:R-:W-:Y:S02]  /*79c0*/  UMOV UR6, 0x1 ;  /* 0x0000000100067882 */ /* 0x000fe40000000000 */
[----:B------:R-:W-:-:S04]  /*79d0*/  @!UP1 UIADD3 UR6, UPT, UPT, -UR6, 0x100000, URZ ;  /* 0x0010000006069890 */ /* 0x000fc8000fffe1ff */
[----:B------:R-:W-:Y:S02]  /*79e0*/  @!UP1 USHF.L.U32 UR7, UR6, 0xb, URZ ;  /* 0x0000000b06079899 */ /* 0x000fe400080006ff */
[----:B------:R-:W-:Y:S01]  /*79f0*/  @!UP1 USHF.L.U32 UR6, UR6, 0x1, URZ ;  /* 0x0000000106069899 */ /* 0x000fe200080006ff */
[--C-:B0-----:R-:W-:Y:S01]  /*7a00*/  IMAD.X R43, RZ, RZ, R132.reuse, P3 ;  /* 0x000000ffff2b7224 */ /* 0x101fe200018e0684 */
[----:B------:R-:W-:Y:S01]  /*7a10*/  IADD3 R2, P3, PT, R3, 0x2c, RZ ;  /* 0x0000002c03027810 */ /* 0x000fe20007f7e0ff */
[----:B------:R-:W-:Y:S01]  /*7a20*/  IMAD.X R37, RZ, RZ, R132, P4 ;  /* 0x000000ffff257224 */ /* 0x000fe200020e0684 */
[----:B------:R-:W-:Y:S02]  /*7a30*/  LOP3.LUT R11, R45, 0x70, RZ, 0x3c, !PT ;  /* 0x000000702d0b7812 */ /* 0x000fe400078e3cff */
[----:B------:R-:W-:Y:S01]  /*7a40*/  IADD3 R84, P4, PT, R3, 0x2f, RZ ;  /* 0x0000002f03547810 */ /* 0x000fe20007f9e0ff */
[----:B------:R-:W-:-:S04]  /*7a50*/  VOTEU.ALL UP3, P6 ;  /* 0x0000000000ff7886 */ /* 0x000fc80003060000 */
[--C-:B------:R-:W-:Y:S01]  /*7a60*/  IMAD.X R41, RZ, RZ, R132.reuse, P4 ;  /* 0x000000ffff297224 */ /* 0x100fe200020e0684 */
[----:B------:R-:W-:Y:S01]  /*7a70*/  IADD3 R44, P2, PT, R3, 0x34, RZ ;  /* 0x00000034032c7810 */ /* 0x000fe20007f5e0ff */
[----:B------:R-:W-:-:S03]  /*7a80*/  IMAD.X R13, RZ, RZ, R132, P5 ;  /* 0x000000ffff0d7224 */ /* 0x000fc600028e0684 */
[----:B------:R-:W-:Y:S01]  /*7a90*/  ISETP.GT.U32.AND P1, PT, R44, R133, PT ;  /* 0x000000852c00720c */ /* 0x000fe20003f24070 */
[----:B--2---:R-:W-:Y:S04]  /*7aa0*/  STS.U8 [R9+UR9+0x6280], R24 ;  /* 0x0062801809007988 */ /* 0x004fe80008000009 */
[----:B------:R-:W-:Y:S04]  /*7ab0*/  STS.U8 [R9+UR9+0x6680], R31 ;  /* 0x0066801f09007988 */ /* 0x000fe80008000009 */
[----:B------:R0:W-:Y:S04]  /*7ac0*/  STS.U8 [R9+UR9+0x6a80], R38 ;  /* 0x006a802609007988 */ /* 0x0001e80008000009 */
[----:B------:R-:W-:Y:S04]  /*7ad0*/  STS.U8 [R9+UR9+0x6e80], R18 ;  /* 0x006e801209007988 */ /* 0x000fe80008000009 */
[----:B------:R-:W-:Y:S01]  /*7ae0*/  STS.U8 [R5+UR9+0x6300], R25 ;  /* 0x0063001905007988 */ /* 0x000fe20008000009 */
[----:B0-----:R-:W-:Y:S01]  /*7af0*/  IMAD.X R38, RZ, RZ, R132, P3 ;  /* 0x000000ffff267224 */ /* 0x001fe200018e0684 */
[----:B------:R-:W-:-:S02]  /*7b00*/  IADD3 R82, P3, PT, R3, 0x2e, RZ ;  /* 0x0000002e03527810 */ /* 0x000fc40007f7e0ff */
[----:B------:R0:W-:Y:S04]  /*7b10*/  STS.U8 [R5+UR9+0x6700], R8 ;  /* 0x0067000805007988 */ /* 0x0001e80008000009 */
[----:B------:R1:W-:Y:S01]  /*7b20*/  STS.U8 [R5+UR9+0x6b00], R12 ;  /* 0x006b000c05007988 */ /* 0x0003e20008000009 */
[----:B------:R-:W-:-:S03]  /*7b30*/  IMAD.X R39, RZ, RZ, R132, P3 ;  /* 0x000000ffff277224 */ /* 0x000fc600018e0684 */
[----:B------:R2:W-:Y:S01]  /*7b40*/  STS.U8 [R5+UR9+0x6f00], R16 ;  /* 0x006f001005007988 */ /* 0x0005e20008000009 */
[----:B0-----:R-:W-:-:S03]  /*7b50*/  IADD3 R8, P3, PT, R3, 0x30, RZ ;  /* 0x0000003003087810 */ /* 0x001fc60007f7e0ff */
[----:B------:R0:W-:Y:S01]  /*7b60*/  STS.U8 [R11+UR9+0x6380], R6 ;  /* 0x006380060b007988 */ /* 0x0001e20008000009 */
[----:B-1----:R-:W-:-:S03]  /*7b70*/  IADD3 R12, P4, PT, R3, 0x31, RZ ;  /* 0x00000031030c7810 */ /* 0x002fc60007f9e0ff */
[----:B------:R1:W-:Y:S04]  /*7b80*/  STS.U8 [R11+UR9+0x6780], R10 ;  /* 0x0067800a0b007988 */ /* 0x0003e80008000009 */
[----:B------:R3:W-:Y:S04]  /*7b90*/  STS.U8 [R11+UR9+0x6b80], R14 ;  /* 0x006b800e0b007988 */ /* 0x0007e80008000009 */
[----:B------:R4:W-:Y:S01]  /*7ba0*/  STS.U8 [R11+UR9+0x6f80], R4 ;  /* 0x006f80040b007988 */ /* 0x0009e20008000009 */
[--C-:B--2---:R-:W-:Y:S01]  /*7bb0*/  IMAD.X R5, RZ, RZ, R132.reuse, P3 ;  /* 0x000000ffff057224 */ /* 0x104fe200018e0684 */
[----:B------:R2:W-:Y:S06]  /*7bc0*/  MEMBAR.ALL.CTA ;  /* 0x0000000000007992 */ /* 0x0005ec0000008000 */
[----:B--2---:R-:W-:Y:S04]  /*7bd0*/  FENCE.VIEW.ASYNC.S ;  /* 0x00000000000073c6 */ /* 0x004fe80000000000 */
[----:B------:R-:W2:Y:S02]  /*7be0*/  FENCE.VIEW.ASYNC.S ;  /* 0x00000000000073c6 */ /* 0x000ea40000000000 */
[----:B--2---:R2:W5:Y:S01]  /*7bf0*/  @!UP3 SYNCS.EXCH.64 URZ, [UR9+0x8010], UR6 ;  /* 0x0080100609ffb5b2 */ /* 0x0045620008000100 */
[----:B0-----:R-:W-:Y:S01]  /*7c00*/  IMAD.X R6, RZ, RZ, R132, P4 ;  /* 0x000000ffff067224 */ /* 0x001fe200020e0684 */
[----:B-----5:R-:W-:Y:S01]  /*7c10*/  BAR.SYNC.DEFER_BLOCKING 0x0 ;  /* 0x0000000000007b1d */ /* 0x020fe20000010000 */
[----:B------:R-:W-:-:S02]  /*7c20*/  IADD3 R16, P3, PT, R3, 0x32, RZ ;  /* 0x0000003203107810 */ /* 0x000fc40007f7e0ff */
[C---:B------:R-:W-:Y:S01]  /*7c30*/  IADD3 R18, P4, PT, R3.reuse, 0x33, RZ ;  /* 0x0000003303127810 */ /* 0x040fe20007f9e0ff */
[--C-:B-1----:R-:W-:Y:S02]  /*7c40*/  IMAD.X R10, RZ, RZ, R132.reuse, P2 ;  /* 0x000000ffff0a7224 */ /* 0x102fe400010e0684 */
[--C-:B------:R-:W-:Y:S01]  /*7c50*/  IMAD.X R7, RZ, RZ, R132.reuse, P3 ;  /* 0x000000ffff077224 */ /* 0x100fe200018e0684 */
[C---:B------:R-:W-:Y:S01]  /*7c60*/  IADD3 R20, P3, PT, R3.reuse, 0x36, RZ ;  /* 0x0000003603147810 */ /* 0x040fe20007f7e0ff */
[--C-:B------:R-:W-:Y:S01]  /*7c70*/  IMAD.X R9, RZ, RZ, R132.reuse, P4 ;  /* 0x000000ffff097224 */ /* 0x100fe200020e0684 */
[C---:B------:R-:W-:Y:S02]  /*7c80*/  IADD3 R22, P4, PT, R3.reuse, 0x37, RZ ;  /* 0x0000003703167810 */ /* 0x040fe40007f9e0ff */
[C---:B------:R-:W-:Y:S02]  /*7c90*/  IADD3 R78, P2, PT, R3.reuse, 0x38, RZ ;  /* 0x00000038034e7810 */ /* 0x040fe40007f5e0ff */
[C---:B---3--:R-:W-:Y:S01]  /*7ca0*/  IADD3 R14, P5, PT, R3.reuse, 0x39, RZ ;  /* 0x00000039030e7810 */ /* 0x048fe20007fbe0ff */
[--C-:B------:R-:W-:Y:S01]  /*7cb0*/  IMAD.X R15, RZ, RZ, R132.reuse, P3 ;  /* 0x000000ffff0f7224 */ /* 0x100fe200018e0684 */
[C---:B------:R-:W-:Y:S01]  /*7cc0*/  IADD3 R86, P3, PT, R3.reuse, 0x3a, RZ ;  /* 0x0000003a03567810 */ /* 0x040fe20007f7e0ff */
        /* <DEDUP_REMOVED lines=9> */
[----:B------:R-:W-:Y:S01]  /*7d60*/  IADD3 R30, P4, PT, R3, 0x3f, RZ ;  /* 0x0000003f031e7810 */ /* 0x000fe20007f9e0ff */
[----:B------:R-:W-:-:S02]  /*7d70*/  IMAD.X R63, RZ, RZ, R132, P2 ;  /* 0x000000ffff3f7224 */ /* 0x000fc400010e0684 */
[----:B----4-:R-:W-:Y:S01]  /*7d80*/  IMAD.X R11, RZ, RZ, R132, P5 ;  /* 0x000000ffff0b7224 */ /* 0x010fe200028e0684 */
[----:B--2---:R-:W-:Y:S09]  /*7d90*/  BRA.U UP2, `(.L_x_15) ;  /* 0x0000000102547547 */ /* 0x004ff2000b800000 */
[----:B------:R-:W-:Y:S01]  /*7da0*/  UIADD3 UR6, UPT, UPT, UR9, 0x8010, URZ ;  /* 0x0000801009067890 */ /* 0x000fe2000fffe0ff */
[----:B------:R-:W-:Y:S01]  /*7db0*/  UMOV UR24, UR46 ;  /* 0x0000002e00187c82 */ /* 0x000fe20008000000 */
[----:B------:R-:W-:Y:S01]  /*7dc0*/  UMOV UR25, 0x40004040 ;  /* 0x4000404000197882 */ /* 0x000fe20000000000 */
[----:B------:R-:W-:Y:S01]  /*7dd0*/  UMOV UR22, UR21 ;  /* 0x0000001500167c82 */ /* 0x000fe20008000000 */
[----:B------:R-:W-:Y:S01]  /*7de0*/  UMOV UR23, 0x40004040 ;  /* 0x4000404000177882 */ /* 0x000fe20000000000 */
[----:B------:R-:W-:Y:S01]  /*7df0*/  UMOV UR26, 0x0 ;  /* 0x00000000001a7882 */ /* 0x000fe20000000000 */
[----:B------:R-:W-:Y:S01]  /*7e00*/  UMOV UR27, 0x8088010 ;  /* 0x08088010001b7882 */ /* 0x000fe20000000000 */
[----:B------:R-:W-:Y:S01]  /*7e10*/  UMOV UR28, 0x0 ;  /* 0x00000000001c7882 */ /* 0x000fe20000000000 */
[----:B------:R-:W-:Y:S01]  /*7e20*/  UMOV UR29, 0x8088010 ;  /* 0x08088010001d7882 */ /* 0x000fe20000000000 */
[----:B------:R-:W-:Y:S01]  /*7e30*/  UMOV UR48, 0x0 ;  /* 0x0000000000307882 */ /* 0x000fe20000000000 */
[----:B------:R-:W-:Y:S01]  /*7e40*/  UMOV UR49, 0x8088010 ;  /* 0x0808801000317882 */ /* 0x000fe20000000000 */
[----:B------:R0:W-:Y:S01]  /*7e50*/  UTCQMMA gdesc[UR24], gdesc[UR22], tmem[UR14], tmem[UR26], idesc[UR27], !UPT ;  /* 0x00ff1a16180075ea */ /* 0x0001e2000f80030e */
[----:B------:R-:W-:Y:S01]  /*7e60*/  UMOV UR7, URZ ;  /* 0x000000ff00077c82 */ /* 0x000fe20008000000 */
        /* <DEDUP_REMOVED lines=8> */
.L_x_15:
[----:B------:R-:W1:Y:S01]  /*7ef0*/  SYNCS.PHASECHK.TRANS64.TRYWAIT P2, [UR9+0x8010], RZ ;  /* 0x008010ffff0075a7 */ /* 0x000e620008041109 */
[--C-:B------:R-:W-:Y:S01]  /*7f00*/  IMAD.X R77, RZ, RZ, R132.reuse, P3 ;  /* 0x000000ffff4d7224 */ /* 0x100fe200018e0684 */
[----:B------:R-:W-:Y:S01]  /*7f10*/  IADD3 R3, P3, PT, R3, 0x20, RZ ;  /* 0x0000002003037810 */ /* 0x000fe20007f7e0ff */
[--C-:B------:R-:W-:Y:S01]  /*7f20*/  IMAD.X R73, RZ, RZ, R132.reuse, P4 ;  /* 0x000000ffff497224 */ /* 0x100fe200020e0684 */
[----:B------:R-:W-:Y:S02]  /*7f30*/  ISETP.GT.U32.AND.EX P0, PT, R13, RZ, PT, P0 ;  /* 0x000000ff0d00720c */ /* 0x000fe40003f04100 */
[----:B------:R-:W-:Y:S01]  /*7f40*/  ISETP.GT.U32.AND.EX P1, PT, R10, RZ, PT, P1 ;  /* 0x000000ff0a00720c */ /* 0x000fe20003f24110 */
[----:B------:R-:W-:Y:S01]  /*7f50*/  IMAD.X R132, RZ, RZ, R132, P3 ;  /* 0x000000ffff847224 */ /* 0x000fe200018e0684 */
[----:B------:R-:W-:Y:S02]  /*7f60*/  SEL R44, RZ, 0x4, !P0 ;  /* 0x00000004ff2c7807 */ /* 0x000fe40004000000 */
[----:B------:R-:W-:-:S02]  /*7f70*/  SEL R45, RZ, 0x7fff8, !P1 ;  /* 0x0007fff8ff2d7807 */ /* 0x000fc40004800000 */
[-C--:B------:R-:W-:Y:S02]  /*7f80*/  ISETP.GT.U32.AND P5, PT, R22, R133.reuse, PT ;  /* 0x000000851600720c */ /* 0x080fe40003fa4070 */
[-C--:B------:R-:W-:Y:S02]  /*7f90*/  ISETP.GT.U32.AND P4, PT, R20, R133.reuse, PT ;  /* 0x000000851400720c */ /* 0x080fe40003f84070 */
[-C--:B------:R-:W-:Y:S02]  /*7fa0*/  ISETP.GT.U32.AND P3, PT, R12, R133.reuse, PT ;  /* 0x000000850c00720c */ /* 0x080fe40003f64070 */
[-C--:B------:R-:W-:Y:S02]  /*7fb0*/  ISETP.GT.U32.AND P0, PT, R8, R133.reuse, PT ;  /* 0x000000850800720c */ /* 0x080fe40003f04070 */
[----:B------:R-:W-:Y:S02]  /*7fc0*/  ISETP.GT.U32.AND P1, PT, R18, R133, PT ;  /* 0x000000851200720c */ /* 0x000fe40003f24070 */
[----:B------:R-:W-:-:S02]  /*7fd0*/  ISETP.GT.U32.AND.EX P5, PT, R17, RZ, PT, P5 ;  /* 0x000000ff1100720c */ /* 0x000fc40003fa4150 */
[----:B------:R-:W-:Y:S02]  /*7fe0*/  ISETP.GT.U32.AND.EX P4, PT, R15, RZ, PT, P4 ;  /* 0x000000ff0f00720c */ /* 0x000fe40003f84140 */
[----:B------:R-:W-:Y:S02]  /*7ff0*/  ISETP.GT.U32.AND.EX P3, PT, R6, RZ, PT, P3 ;  /* 0x000000ff0600720c */ /* 0x000fe40003f64130 */
[----:B------:R-:W-:Y:S02]  /*8000*/  ISETP.GT.U32.AND.EX P0, PT, R5, RZ, PT, P0 ;  /* 0x000000ff0500720c */ /* 0x000fe40003f04100 */
[----:B------:R-:W-:Y:S02]  /*8010*/  ISETP.GT.U32.AND.EX P1, PT, R9, RZ, PT, P1 ;  /* 0x000000ff0900720c */ /* 0x000fe40003f24110 */
[----:B------:R-:W-:Y:S02]  /*8020*/  SEL R61, RZ, 0x1, !P5 ;  /* 0x00000001ff3d7807 */ /* 0x000fe40006800000 */
[----:B------:R-:W-:-:S02]  /*8030*/  SEL R74, RZ, 0x1fffe, !P4 ;  /* 0x0001fffeff4a7807 */ /* 0x000fc40006000000 */
[----:B------:R-:W-:Y:S02]  /*8040*/  SEL R51, RZ, 0x4, !P3 ;  /* 0x00000004ff337807 */ /* 0x000fe40005800000 */
[----:B------:R-:W-:Y:S02]  /*8050*/  SEL R62, RZ, 0x7fff8, !P0 ;  /* 0x0007fff8ff3e7807 */ /* 0x000fe40004000000 */
[----:B------:R-:W-:Y:S02]  /*8060*/  SEL R65, RZ, 0x1, !P1 ;  /* 0x00000001ff417807 */ /* 0x000fe40004800000 */
[-C--:B------:R-:W-:Y:S02]  /*8070*/  ISETP.GT.U32.AND P5, PT, R16, R133.reuse, PT ;  /* 0x000000851000720c */ /* 0x080fe40003fa4070 */
[-C--:B------:R-:W-:Y:S02]  /*8080*/  ISETP.GT.U32.AND P4, PT, R26, R133.reuse, PT ;  /* 0x000000851a00720c */ /* 0x080fe40003f84070 */
[----:B------:R-:W-:-:S02]  /*8090*/  ISETP.GT.U32.AND P3, PT, R24, R133, PT ;  /* 0x000000851800720c */ /* 0x000fc40003f64070 */
[-C--:B------:R-:W-:Y:S02]  /*80a0*/  ISETP.GT.U32.AND P0, PT, R30, R133.reuse, PT ;  /* 0x000000851e00720c */ /* 0x080fe40003f04070 */
[----:B------:R-:W-:Y:S01]  /*80b0*/  ISETP.GT.U32.AND P1, PT, R28, R133, PT ;  /* 0x000000851c00720c */ /* 0x000fe20003f24070 */
[----:B-1----:R-:W-:-:S12]  /*80c0*/  @!P2 BRA `(.L_x_16) ;  /* 0x000000780010a947 */ /* 0x002fd80003800000 */
.L_x_24:
[----:B------:R-:W1:Y:S01]  /*80d0*/  S2R R79, SR_TID.X ;  /* 0x00000000004f7919 */ /* 0x000e620000002100 */
[-C--:B------:R-:W-:Y:S01]  /*80e0*/  ISETP.GT.U32.AND P2, PT, R14, R133.reuse, PT ;  /* 0x000000850e00720c */ /* 0x080fe20003f44070 */
[----:B------:R-:W-:Y:S01]  /*80f0*/  IMAD.IADD R61, R61, 0x1, R74 ;  /* 0x000000013d3d7824 */ /* 0x000fe200078e024a */
[----:B------:R-:W-:Y:S01]  /*8100*/  ISETP.GT.U32.AND.EX P5, PT, R7, RZ, PT, P5 ;  /* 0x000000ff0700720c */ /* 0x000fe20003fa4150 */
[----:B------:R-:W-:Y:S01]  /*8110*/  BAR.SYNC.DEFER_BLOCKING 0x0 ;  /* 0x0000000000007b1d */ /* 0x000fe20000010000 */
[----:B------:R-:W-:Y:S01]  /*8120*/  ISETP.GT.U32.AND.EX P4, PT, R11, RZ, PT, P4 ;  /* 0x000000ff0b00720c */ /* 0x000fe20003f84140 */
[----:B------:R-:W-:Y:S01]  /*8130*/  IMAD.U32 R36, R36, -0x80000000, RZ ;  /* 0x8000000024247824 */ /* 0x000fe200078e00ff */
[----:B------:R-:W-:Y:S02]  /*8140*/  ISETP.GT.U32.AND.EX P3, PT, R63, RZ, PT, P3 ;  /* 0x000000ff3f00720c */ /* 0x000fe40003f64130 */
[----:B------:R-:W-:Y:S02]  /*8150*/  SEL R80, RZ, 0x1fffe, !P5 ;  /* 0x0001fffeff507807 */ /* 0x000fe40006800000 */
[----:B------:R-:W-:Y:S01]  /*8160*/  SEL R63, RZ, 0x4, !P4 ;  /* 0x00000004ff3f7807 */ /* 0x000fe20006000000 */
[----:B------:R-:W2:Y:S01]  /*8170*/  LDTM.x32 R4, tmem[UR15+0x80] ;  /* 0x0000800f000479ee */ /* 0x000ea200082c0000 */
[-C--:B------:R-:W-:Y:S01]  /*8180*/  ISETP.GT.U32.AND P5, PT, R78, R133.reuse, PT ;  /* 0x000000854e00720c */ /* 0x080fe20003fa4070 */
[----:B------:R-:W-:Y:S01]  /*8190*/  IMAD.IADD R65, R65, 0x1, R80 ;  /* 0x0000000141417824 */ /* 0x000fe200078e0250 */
[----:B------:R-:W-:-:S02]  /*81a0*/  ISETP.GT.U32.AND P4, PT, R88, R133, PT ;  /* 0x000000855800720c */ /* 0x000fc40003f84070 */
[----:B------:R-:W-:Y:S02]  /*81b0*/  SEL R78, RZ, 0x7fff8, !P3 ;  /* 0x0007fff8ff4e7807 */ /* 0x000fe40005800000 */
[-C--:B------:R-:W-:Y:S02]  /*81c0*/  ISETP.GT.U32.AND P3, PT, R86, R133.reuse, PT ;  /* 0x000000855600720c */ /* 0x080fe40003f64070 */
[----:B------:R-:W-:Y:S02]  /*81d0*/  ISETP.GT.U32.AND.EX P4, PT, R75, RZ, PT, P4 ;  /* 0x000000ff4b00720c */ /* 0x000fe40003f84140 */
[----:B------:R-:W-:Y:S02]  /*81e0*/  ISETP.GT.U32.AND.EX P3, PT, R71, RZ, PT, P3 ;  /* 0x000000ff4700720c */ /* 0x000fe40003f64130 */
[----:B------:R-:W-:Y:S02]  /*81f0*/  SEL R71, RZ, 0x1, !P4 ;  /* 0x00000001ff477807 */ /* 0x000fe40006000000 */
[----:B------:R-:W-:-:S02]  /*8200*/  ISETP.GT.U32.AND P4, PT, R70, R133, PT ;  /* 0x000000854600720c */ /* 0x000fc40003f84070 */
[----:B------:R-:W-:Y:S02]  /*8210*/  SEL R70, RZ, 0x1fffe, !P3 ;  /* 0x0001fffeff467807 */ /* 0x000fe40005800000 */
[-C--:B------:R-:W-:Y:S02]  /*8220*/  ISETP.GT.U32.AND P3, PT, R72, R133.reuse, PT ;  /* 0x000000854800720c */ /* 0x080fe40003f64070 */
[----:B------:R-:W-:Y:S01]  /*8230*/  ISETP.GT.U32.AND.EX P4, PT, R55, RZ, PT, P4 ;  /* 0x000000ff3700720c */ /* 0x000fe20003f84140 */
[----:B------:R-:W-:Y:S01]  /*8240*/  IMAD.IADD R70, R71, 0x1, R70 ;  /* 0x0000000147467824 */ /* 0x000fe200078e0246 */
[----:B-1----:R-:W-:Y:S01]  /*8250*/  LOP3.LUT P6, RZ, R79, 0x7f, RZ, 0xc0, !PT ;  /* 0x0000007f4fff7812 */ /* 0x002fe200078cc0ff */
[----:B--2---:R-:W-:Y:S01]  /*8260*/  FMUL R5, R5, UR47 ;  /* 0x0000002f05057c20 */ /* 0x004fe20008400000 */
[----:B------:R-:W-:Y:S01]  /*8270*/  FMUL R6, R6, UR47 ;  /* 0x0000002f06067c20 */ /* 0x000fe20008400000 */
[----:B------:R-:W-:Y:S01]  /*8280*/  ISETP.GT.U32.AND.EX P3, PT, R54, RZ, PT, P3 ;  /* 0x000000ff3600720c */ /* 0x000fe20003f64130 */
[----:B------:R-:W-:Y:S01]  /*8290*/  FMUL R7, R7, UR47 ;  /* 0x0000002f07077c20 */ /* 0x000fe20008400000 */
[----:B------:R-:W-:Y:S01]  /*82a0*/  ISETP.GT.U32.AND.EX P1, PT, R77, RZ, PT, P1 ;  /* 0x000000ff4d00720c */ /* 0x000fe20003f24110 */
[----:B------:R-:W-:Y:S01]  /*82b0*/  FMUL R10, R10, UR47 ;  /* 0x0000002f0a0a7c20 */ /* 0x000fe20008400000 */
[----:B------:R-:W-:Y:S01]  /*82c0*/  ISETP.GT.U32.AND.EX P0, PT, R73, RZ, PT, P0 ;  /* 0x000000ff4900720c */ /* 0x000fe20003f04100 */
[----:B------:R-:W-:Y:S01]  /*82d0*/  FMUL R8, R8, UR47 ;  /* 0x0000002f08087c20 */ /* 0x000fe20008400000 */
[----:B------:R-:W-:Y:S01]  /*82e0*/  FSEL R54, R5, -INF , !P4 ;  /* 0xff80000005367808 */ /* 0x000fe20006000000 */
[----:B------:R-:W-:Y:S01]  /*82f0*/  FMUL R9, R9, UR47 ;  /* 0x0000002f09097c20 */ /* 0x000fe20008400000 */
[----:B------:R-:W-:Y:S01]  /*8300*/  ISETP.GT.U32.AND.EX P2, PT, R67, RZ, PT, P2 ;  /* 0x000000ff4300720c */ /* 0x000fe20003f44120 */
[----:B------:R-:W-:Y:S01]  /*8310*/  FMUL R12, R12, UR47 ;  /* 0x0000002f0c0c7c20 */ /* 0x000fe20008400000 */
[----:B------:R-:W-:Y:S01]  /*8320*/  FSEL R5, R6, -INF , !P3 ;  /* 0xff80000006057808 */ /* 0x000fe20005800000 */
[----:B------:R-:W1:Y:S01]  /*8330*/  @!P6 SYNCS.CCTL.IV [UR9+0x8010] ;  /* 0x00801000ff00e9b1 */ /* 0x000e620008000009 */
[----:B------:R-:W-:Y:S01]  /*8340*/  SEL R67, RZ, 0x1fffe, !P1 ;  /* 0x0001fffeff437807 */ /* 0x000fe20004800000 */
[----:B------:R-:W-:Y:S01]  /*8350*/  NOP ;  /* 0x0000000000007918 */ /* 0x000fe20000000000 */
[----:B------:R-:W-:Y:S01]  /*8360*/  SEL R6, RZ, 0x1, !P0 ;  /* 0x00000001ff067807 */ /* 0x000fe20004000000 */
[----:B------:R-:W-:Y:S01]  /*8370*/  FMUL R15, R15, UR47 ;  /* 0x0000002f0f0f7c20 */ /* 0x000fe20008400000 */
[----:B------:R-:W-:Y:S01]  /*8380*/  ISETP.GT.U32.AND.EX P5, PT, R69, RZ, PT, P5 ;  /* 0x000000ff4500720c */ /* 0x000fe20003fa4150 */
[----:B------:R-:W-:Y:S01]  /*8390*/  FMUL R11, R11, UR47 ;  /* 0x0000002f0b0b7c20 */ /* 0x000fe20008400000 */
[----:B------:R-:W-:Y:S01]  /*83a0*/  SEL R69, RZ, 0x4, !P2 ;  /* 0x00000004ff457807 */ /* 0x000fe20005000000 */
[----:B------:R-:W-:Y:S01]  /*83b0*/  IMAD.IADD R6, R6, 0x1, R67 ;  /* 0x0000000106067824 */ /* 0x000fe200078e0243 */
[-C--:B------:R-:W-:Y:S01]  /*83c0*/  ISETP.GT.U32.AND P2, PT, R82, R133.reuse, PT ;  /* 0x000000855200720c */ /* 0x080fe20003f44070 */
[----:B-1----:R-:W1:Y:S01]  /*83d0*/  SYNCS.PHASECHK.TRANS64.TRYWAIT P6, [UR35], R36 ;  /* 0x00000024ff0075a7 */ /* 0x002e6200080c1123 */
[----:B------:R-:W-:Y:S01]  /*83e0*/  SEL R82, RZ, 0x7fff8, !P5 ;  /* 0x0007fff8ff527807 */ /* 0x000fe20006800000 */
[----:B------:R-:W-:Y:S01]  /*83f0*/  FMUL R14, R14, UR47 ;  /* 0x0000002f0e0e7c20 */ /* 0x000fe20008400000 */
[----:B------:R-:W-:Y:S01]  /*8400*/  ISETP.GT.U32.AND P5, PT, R76, R133, PT ;  /* 0x000000854c00720c */ /* 0x000fe20003fa4070 */
[----:B------:R-:W-:Y:S01]  /*8410*/  FMUL R16, R16, UR47 ;  /* 0x0000002f10107c20 */ /* 0x000fe20008400000 */
[----:B------:R-:W-:Y:S01]  /*8420*/  LOP3.LUT R61, R61, 0x3, RZ, 0xc0, !PT ;  /* 0x000000033d3d7812 */ /* 0x000fe200078ec0ff */
[----:B------:R-:W-:Y:S01]  /*8430*/  FMUL R13, R13, UR47 ;  /* 0x0000002f0d0d7c20 */ /* 0x000fe20008400000 */
[----:B------:R-:W-:Y:S01]  /*8440*/  LOP3.LUT R6, R6, 0x3, RZ, 0xc0, !PT ;  /* 0x0000000306067812 */ /* 0x000fe200078ec0ff */
[----:B------:R-:W-:Y:S01]  /*8450*/  FMUL R17, R17, UR47 ;  /* 0x0000002f11117c20 */ /* 0x000fe20008400000 */
[----:B------:R-:W-:Y:S01]  /*8460*/  ISETP.GT.U32.AND.EX P5, PT, R59, RZ, PT, P5 ;  /* 0x000000ff3b00720c */ /* 0x000fe20003fa4150 */
[----:B------:R-:W-:Y:S01]  /*8470*/  FMUL R18, R18, UR47 ;  /* 0x0000002f12127c20 */ /* 0x000fe20008400000 */
[----:B------:R-:W-:-:S02]  /*8480*/  LOP3.LUT R70, R70, 0x3, RZ, 0xc0, !PT ;  /* 0x0000000346467812 */ /* 0x000fc400078ec0ff */
[----:B------:R-:W-:Y:S02]  /*8490*/  IADD3 R44, PT, PT, R61, R45, R44 ;  /* 0x0000002d3d2c7210 */ /* 0x000fe40007ffe02c */
[----:B------:R-:W-:Y:S02]  /*84a0*/  IADD3 R6, PT, PT, R6, R78, R63 ;  /* 0x0000004e06067210 */ /* 0x000fe40007ffe03f */
[----:B------:R-:W-:Y:S01]  /*84b0*/  ISETP.GT.U32.AND P4, PT, R68, R133, PT ;  /* 0x000000854400720c */ /* 0x000fe20003f84070 */
[----:B------:R-:W-:Y:S01]  /*84c0*/  IMAD.SHL.U32 R44, R44, 0x100, RZ ;  /* 0x000001002c2c7824 */ /* 0x000fe200078e00ff */
[----:B------:R-:W-:Y:S02]  /*84d0*/  FSEL R55, R7, -INF , !P5 ;  /* 0xff80000007377808 */ /* 0x000fe40006800000 */
[----:B------:R-:W-:Y:S02]  /*84e0*/  IADD3 R70, PT, PT, R70, R82, R69 ;  /* 0x0000005246467210 */ /* 0x000fe40007ffe045 */
[----:B------:R-:W-:-:S02]  /*84f0*/  LOP3.LUT R7, R6, 0xf, RZ, 0xc0, !PT ;  /* 0x0000000f06077812 */ /* 0x000fc400078ec0ff */
[-C--:B------:R-:W-:Y:S02]  /*8500*/  ISETP.GT.U32.AND P3, PT, R66, R133.reuse, PT ;  /* 0x000000854200720c */ /* 0x080fe40003f64070 */
[----:B------:R-:W-:Y:S01]  /*8510*/  ISETP.GT.U32.AND.EX P4, PT, R57, RZ, PT, P4 ;  /* 0x000000ff3900720c */ /* 0x000fe20003f84140 */
[----:B------:R-:W-:Y:S01]  /*8520*/  IMAD R7, R70, 0x10, R7 ;  /* 0x0000001046077824 */ /* 0x000fe200078e0207 */
[----:B------:R-:W-:Y:S02]  /*8530*/  LOP3.LUT R65, R65, 0x3, RZ, 0xc0, !PT ;  /* 0x0000000341417812 */ /* 0x000fe400078ec0ff */
[----:B------:R-:W-:Y:S02]  /*8540*/  ISETP.GT.U32.AND.EX P3, PT, R56, RZ, PT, P3 ;  /* 0x000000ff3800720c */ /* 0x000fe40003f64130 */
[----:B------:R-:W-:Y:S02]  /*8550*/  FSEL R57, R10, -INF , !P4 ;  /* 0xff8000000a397808 */ /* 0x000fe40006000000 */
[----:B------:R-:W-:-:S02]  /*8560*/  ISETP.GT.U32.AND P5, PT, R64, R133, PT ;  /* 0x000000854000720c */ /* 0x000fc40003fa4070 */
[-C--:B------:R-:W-:Y:S02]  /*8570*/  ISETP.GT.U32.AND P4, PT, R52, R133.reuse, PT ;  /* 0x000000853400720c */ /* 0x080fe40003f84070 */
[----:B------:R-:W-:Y:S02]  /*8580*/  IADD3 R51, PT, PT, R65, R62, R51 ;  /* 0x0000003e41337210 */ /* 0x000fe40007ffe033 */
[----:B------:R-:W-:Y:S02]  /*8590*/  LOP3.LUT R6, R44, 0xf00, RZ, 0xe2, !PT ;  /* 0x00000f002c067812 */ /* 0x000fe400078ee2ff */
[----:B------:R-:W-:Y:S02]  /*85a0*/  FSEL R56, R8, -INF , !P3 ;  /* 0xff80000008387808 */ /* 0x000fe40005800000 */
[----:B------:R-:W-:Y:S01]  /*85b0*/  ISETP.GT.U32.AND.EX P5, PT, R53, RZ, PT, P5 ;  /* 0x000000ff3500720c */ /* 0x000fe20003fa4150 */
[----:B------:R-:W-:Y:S01]  /*85c0*/  IMAD R6, R51, 0x1000, R6 ;  /* 0x0000100033067824 */ /* 0x000fe200078e0206 */
[----:B------:R-:W-:-:S02]  /*85d0*/  ISETP.GT.U32.AND P3, PT, R58, R133, PT ;  /* 0x000000853a00720c */ /* 0x000fc40003f64070 */
[----:B------:R-:W-:Y:S02]  /*85e0*/  ISETP.GT.U32.AND.EX P4, PT, R47, RZ, PT, P4 ;  /* 0x000000ff2f00720c */ /* 0x000fe40003f84140 */
[----:B------:R-:W-:Y:S02]  /*85f0*/  LOP3.LUT R7, R7, 0xff, RZ, 0xc0, !PT ;  /* 0x000000ff07077812 */ /* 0x000fe400078ec0ff */
[----:B------:R-:W-:Y:S02]  /*8600*/  FSEL R58, R9, -INF , !P5 ;  /* 0xff800000093a7808 */ /* 0x000fe40006800000 */
[----:B------:R-:W-:Y:S01]  /*8610*/  FSEL R59, R12, -INF , !P4 ;  /* 0xff8000000c3b7808 */ /* 0x000fe20006000000 */
[----:B------:R-:W-:Y:S01]  /*8620*/  IMAD.IADD R6, R6, 0x1, R7 ;  /* 0x0000000106067824 */ /* 0x000fe200078e0207 */
[----:B------:R-:W-:Y:S02]  /*8630*/  ISETP.GT.U32.AND.EX P3, PT, R42, RZ, PT, P3 ;  /* 0x000000ff2a00720c */ /* 0x000fe40003f64130 */
[----:B------:R-:W-:-:S02]  /*8640*/  ISETP.GT.U32.AND P5, PT, R60, R133, PT ;  /* 0x000000853c00720c */ /* 0x000fc40003fa4070 */
[-C--:B------:R-:W-:Y:S02]  /*8650*/  ISETP.GT.U32.AND P4, PT, R48, R133.reuse, PT ;  /* 0x000000853000720c */ /* 0x080fe40003f84070 */
[----:B------:R-:W-:Y:S02]  /*8660*/  FSEL R65, R15, -INF , !P3 ;  /* 0xff8000000f417808 */ /* 0x000fe40005800000 */
[----:B------:R-:W-:Y:S02]  /*8670*/  ISETP.GT.U32.AND.EX P5, PT, R49, RZ, PT, P5 ;  /* 0x000000ff3100720c */ /* 0x000fe40003fa4150 */
[----:B------:R-:W-:Y:S02]  /*8680*/  ISETP.GT.U32.AND.EX P4, PT, R43, RZ, PT, P4 ;  /* 0x000000ff2b00720c */ /* 0x000fe40003f84140 */
[----:B------:R-:W-:Y:S02]  /*8690*/  ISETP.GT.U32.AND P3, PT, R2, R133, PT ;  /* 0x000000850200720c */ /* 0x000fe40003f64070 */
[----:B------:R-:W-:-:S02]  /*86a0*/  LOP3.LUT R2, R6, 0xffff, RZ, 0xc0, !PT ;  /* 0x0000ffff06027812 */ /* 0x000fc400078ec0ff */
[----:B------:R-:W-:Y:S02]  /*86b0*/  FSEL R60, R11, -INF , !P5 ;  /* 0xff8000000b3c7808 */ /* 0x000fe40006800000 */
[----:B------:R-:W-:Y:S02]  /*86c0*/  FSEL R64, R14, -INF , !P4 ;  /* 0xff8000000e407808 */ /* 0x000fe40006000000 */
[----:B------:R-:W-:Y:S02]  /*86d0*/  ISETP.GT.U32.AND.EX P3, PT, R38, RZ, PT, P3 ;  /* 0x000000ff2600720c */ /* 0x000fe40003f64130 */
[-C--:B------:R-:W-:Y:S02]  /*86e0*/  ISETP.GT.U32.AND P5, PT, R50, R133.reuse, PT ;  /* 0x000000853200720c */ /* 0x080fe40003fa4070 */
[----:B------:R-:W-:Y:S02]  /*86f0*/  ISETP.GT.U32.AND P4, PT, R40, R133, PT ;  /* 0x000000852800720c */ /* 0x000fe40003f84070 */
[----:B------:R-:W-:-:S02]  /*8700*/  SHF.R.U32.HI R6, RZ, 0xf, R2 ;  /* 0x0000000fff067819 */ /* 0x000fc40000011602 */
[----:B------:R-:W-:Y:S02]  /*8710*/  FSEL R66, R16, -INF , !P3 ;  /* 0xff80000010427808 */ /* 0x000fe40005800000 */
[----:B------:R-:W-:Y:S02]  /*8720*/  ISETP.GT.U32.AND.EX P5, PT, R46, RZ, PT, P5 ;  /* 0x000000ff2e00720c */ /* 0x000fe40003fa4150 */
[----:B------:R-:W-:Y:S02]  /*8730*/  ISETP.GT.U32.AND.EX P4, PT, R37, RZ, PT, P4 ;  /* 0x000000ff2500720c */ /* 0x000fe40003f84140 */
[----:B------:R-:W-:Y:S02]  /*8740*/  LOP3.LUT P3, RZ, R6, 0x1, RZ, 0xc0, !PT ;  /* 0x0000000106ff7812 */ /* 0x000fe4000786c0ff */
[----:B------:R-:W-:Y:S02]  /*8750*/  ISETP.GT.U32.AND P1, PT, R84, R133, PT ;  /* 0x000000855400720c */ /* 0x000fe40003f24070 */
[----:B------:R-:W-:-:S02]  /*8760*/  SHF.R.U32.HI R7, RZ, 0xe, R2 ;  /* 0x0000000eff077819 */ /* 0x000fc40000011602 */
[----:B------:R-:W-:Y:S02]  /*8770*/  SHF.R.U32.HI R6, RZ, 0xd, R2 ;  /* 0x0000000dff067819 */ /* 0x000fe40000011602 */
[----:B------:R-:W-:Y:S02]  /*8780*/  FSEL R61, R13, -INF , !P5 ;  /* 0xff8000000d3d7808 */ /* 0x000fe40006800000 */
[----:B------:R-:W-:Y:S02]  /*8790*/  FSEL R67, R17, -INF , !P4 ;  /* 0xff80000011437808 */ /* 0x000fe40006000000 */
[----:B------:R-:W-:Y:S02]  /*87a0*/  ISETP.GT.U32.AND.EX P1, PT, R41, RZ, PT, P1 ;  /* 0x000000ff2900720c */ /* 0x000fe40003f24110 */
[----:B------:R-:W-:Y:S02]  /*87b0*/  ISETP.GT.U32.AND.EX P2, PT, R39, RZ, PT, P2 ;  /* 0x000000ff2700720c */ /* 0x000fe40003f44120 */
[----:B------:R-:W-:-:S02]  /*87c0*/  LOP3.LUT P4, RZ, R7, 0x1, RZ, 0xc0, !PT ;  /* 0x0000000107ff7812 */ /* 0x000fc4000788c0ff */
[----:B------:R-:W-:Y:S01]  /*87d0*/  LOP3.LUT P5, RZ, R6, 0x1, RZ, 0xc0, !PT ;  /* 0x0000000106ff7812 */ /* 0x000fe200078ac0ff */
[----:B-1----:R-:W-:-:S12]  /*87e0*/  @!P6 BRA `(.L_x_17) ;  /* 0x000000700054e947 */ /* 0x002fd80003800000 */
.L_x_25:
[----:B0-----:R-:W-:Y:S01]  /*87f0*/  USHF.R.S32.HI UR6, URZ, 0x1f, UR34 ;  /* 0x0000001fff067899 */ /* 0x001fe20008011422 */
[----:B------:R-:W-:Y:S01]  /*8800*/  FSEL R74, R18, -INF , !P2 ;  /* 0xff800000124a7808 */ /* 0x000fe20005000000 */
[----:B------:R-:W-:Y:S01]  /*8810*/  FMUL R19, R19, UR47 ;  /* 0x0000002f13137c20 */ /* 0x000fe20008400000 */
[----:B------:R-:W-:Y:S01]  /*8820*/  IADD3 R12, P2, PT, R204, UR34, RZ ;  /* 0x00000022cc0c7c10 */ /* 0x000fe2000ff5e0ff */
[----:B------:R-:W-:Y:S01]  /*8830*/  FMUL R20, R20, UR47 ;  /* 0x0000002f14147c20 */ /* 0x000fe20008400000 */
[----:B------:R-:W-:Y:S02]  /*8840*/  SHF.R.U32.HI R6, RZ, 0xc, R2 ;  /* 0x0000000cff067819 */ /* 0x000fe40000011602 */
[----:B------:R-:W-:Y:S02]  /*8850*/  IADD3.X R13, PT, PT, R205, UR6, RZ, P2, !PT ;  /* 0x00000006cd0d7c10 */ /* 0x000fe400097fe4ff */
[----:B------:R-:W-:Y:S02]  /*8860*/  IADD3 R76, P2, PT, R192, UR34, RZ ;  /* 0x00000022c04c7c10 */ /* 0x000fe4000ff5e0ff */
[----:B------:R-:W-:Y:S01]  /*8870*/  FSEL R73, R19, -INF , !P1 ;  /* 0xff80000013497808 */ /* 0x000fe20004800000 */
[----:B------:R0:W2:Y:S01]  /*8880*/  LDG.E.U8 R68, desc[UR30][R12.64] ;  /* 0x0000001e0c447981 */ /* 0x0000a2000c1e1100 */
[----:B------:R-:W-:-:S02]  /*8890*/  IADD3.X R77, PT, PT, R193, UR6, RZ, P2, !PT ;  /* 0x00000006c14d7c10 */ /* 0x000fc400097fe4ff */
[----:B------:R-:W-:Y:S02]  /*88a0*/  IADD3 R50, P2, PT, R180, UR34, RZ ;  /* 0x00000022b4327c10 */ /* 0x000fe4000ff5e0ff */
[----:B------:R-:W-:Y:S01]  /*88b0*/  IADD3 R78, P1, PT, R200, UR34, RZ ;  /* 0x00000022c84e7c10 */ /* 0x000fe2000ff3e0ff */
[----:B------:R-:W3:Y:S01]  /*88c0*/  LDG.E.U8 R70, desc[UR30][R76.64] ;  /* 0x0000001e4c467981 */ /* 0x000ee2000c1e1100 */
[----:B------:R-:W-:Y:S02]  /*88d0*/  IADD3.X R51, PT, PT, R181, UR6, RZ, P2, !PT ;  /* 0x00000006b5337c10 */ /* 0x000fe400097fe4ff */
[----:B------:R-:W-:Y:S02]  /*88e0*/  IADD3 R48, P2, PT, R168, UR34, RZ ;  /* 0x00000022a8307c10 */ /* 0x000fe4000ff5e0ff */
[----:B------:R-:W-:Y:S01]  /*88f0*/  FSEL R72, R20, -INF , !P3 ;  /* 0xff80000014487808 */ /* 0x000fe20005800000 */
[----:B------:R-:W4:Y:S01]  /*8900*/  LDG.E.U8 R75, desc[UR30][R50.64] ;  /* 0x0000001e324b7981 */ /* 0x000f22000c1e1100 */
[----:B------:R-:W-:-:S02]  /*8910*/  IADD3 R18, P3, PT, R196, UR34, RZ ;  /* 0x00000022c4127c10 */ /* 0x000fc4000ff7e0ff */
[----:B------:R-:W-:Y:S02]  /*8920*/  IADD3.X R79, PT, PT, R201, UR6, RZ, P1, !PT ;  /* 0x00000006c94f7c10 */ /* 0x000fe40008ffe4ff */
[----:B------:R-:W-:Y:S02]  /*8930*/  IADD3 R44, P1, PT, R188, UR34, RZ ;  /* 0x00000022bc2c7c10 */ /* 0x000fe4000ff3e0ff */
[----:B------:R-:W-:Y:S01]  /*8940*/  IADD3.X R49, PT, PT, R169, UR6, RZ, P2, !PT ;  /* 0x00000006a9317c10 */ /* 0x000fe200097fe4ff */
[----:B------:R-:W5:Y:S01]  /*8950*/  LDG.E.U8 R20, desc[UR30][R78.64] ;  /* 0x0000001e4e147981 */ /* 0x000f62000c1e1100 */
[----:B------:R-:W-:Y:S02]  /*8960*/  IADD3 R36, P2, PT, R156, UR34, RZ ;  /* 0x000000229c247c10 */ /* 0x000fe4000ff5e0ff */
[----:B------:R-:W-:Y:S01]  /*8970*/  IADD3.X R19, PT, PT, R197, UR6, RZ, P3, !PT ;  /* 0x00000006c5137c10 */ /* 0x000fe20009ffe4ff */
[----:B------:R-:W2:Y:S01]  /*8980*/  LDG.E.U8 R48, desc[UR30][R48.64] ;  /* 0x0000001e30307981 */ /* 0x000ea2000c1e1100 */
[----:B------:R-:W-:-:S02]  /*8990*/  IADD3 R62, P3, PT, R184, UR34, RZ ;  /* 0x00000022b83e7c10 */ /* 0x000fc4000ff7e0ff */
[----:B------:R-:W-:Y:S01]  /*89a0*/  IADD3.X R45, PT, PT, R189, UR6, RZ, P1, !PT ;  /* 0x00000006bd2d7c10 */ /* 0x000fe20008ffe4ff */
[----:B------:R1:W2:Y:S01]  /*89b0*/  LDG.E.U8 R69, desc[UR30][R18.64] ;  /* 0x0000001e12457981 */ /* 0x0002a2000c1e1100 */
[----:B------:R-:W-:Y:S02]  /*89c0*/  IADD3 R52, P1, PT, R176, UR34, RZ ;  /* 0x00000022b0347c10 */ /* 0x000fe4000ff3e0ff */
[----:B------:R-:W-:Y:S01]  /*89d0*/  IADD3.X R37, PT, PT, R157, UR6, RZ, P2, !PT ;  /* 0x000000069d257c10 */ /* 0x000fe200097fe4ff */
[----:B------:R0:W2:Y:S01]  /*89e0*/  LDG.E.U8 R71, desc[UR30][R44.64] ;  /* 0x0000001e2c477981 */ /* 0x0000a2000c1e1100 */
[----:B------:R-:W-:Y:S02]  /*89f0*/  IADD3 R14, P2, PT, R144, UR34, RZ ;  /* 0x00000022900e7c10 */ /* 0x000fe4000ff5e0ff */
[----:B------:R-:W-:Y:S02]  /*8a00*/  IADD3.X R63, PT, PT, R185, UR6, RZ, P3, !PT ;  /* 0x00000006b93f7c10 */ /* 0x000fe40009ffe4ff */
[----:B------:R-:W-:-:S02]  /*8a10*/  IADD3 R46, P3, PT, R172, UR34, RZ ;  /* 0x00000022ac2e7c10 */ /* 0x000fc4000ff7e0ff */
[----:B------:R-:W-:Y:S01]  /*8a20*/  IADD3.X R53, PT, PT, R177, UR6, RZ, P1, !PT ;  /* 0x00000006b1357c10 */ /* 0x000fe20008ffe4ff */
[----:B------:R-:W2:Y:S01]  /*8a30*/  LDG.E.U8 R62, desc[UR30][R62.64] ;  /* 0x0000001e3e3e7981 */ /* 0x000ea2000c1e1100 */
[----:B------:R-:W-:Y:S02]  /*8a40*/  IADD3 R40, P1, PT, R164, UR34, RZ ;  /* 0x00000022a4287c10 */ /* 0x000fe4000ff3e0ff */
[----:B------:R-:W-:Y:S01]  /*8a50*/  IADD3.X R15, PT, PT, R145, UR6, RZ, P2, !PT ;  /* 0x00000006910f7c10 */ /* 0x000fe200097fe4ff */
[----:B------:R-:W2:Y:S01]  /*8a60*/  LDG.E.U8 R52, desc[UR30][R52.64] ;  /* 0x0000001e34347981 */ /* 0x000ea2000c1e1100 */
[----:B------:R-:W-:Y:S02]  /*8a70*/  IADD3 R10, P2, PT, R202, UR34, RZ ;  /* 0x00000022ca0a7c10 */ /* 0x000fe4000ff5e0ff */
[----:B------:R-:W-:Y:S02]  /*8a80*/  IADD3.X R47, PT, PT, R173, UR6, RZ, P3, !PT ;  /* 0x00000006ad2f7c10 */ /* 0x000fe40009ffe4ff */
[----:B------:R-:W-:Y:S01]  /*8a90*/  SHF.R.U32.HI R7, RZ, 0xb, R2 ;  /* 0x0000000bff077819 */ /* 0x000fe20000011602 */
[----:B------:R-:W-:Y:S01]  /*8aa0*/  FMUL R4, R4, UR47 ;  /* 0x0000002f04047c20 */ /* 0x000fe20008400000 */
[----:B------:R-:W-:Y:S01]  /*8ab0*/  IADD3 R42, P3, PT, R160, UR34, RZ ;  /* 0x00000022a02a7c10 */ /* 0x000fe2000ff7e0ff */
[----:B------:R0:W2:Y:S01]  /*8ac0*/  LDG.E.U8 R76, desc[UR30][R46.64] ;  /* 0x0000001e2e4c7981 */ /* 0x0000a2000c1e1100 */
[----:B------:R-:W-:-:S02]  /*8ad0*/  IADD3.X R41, PT, PT, R165, UR6, RZ, P1, !PT ;  /* 0x00000006a5297c10 */ /* 0x000fc40008ffe4ff */
[----:B------:R-:W-:Y:S01]  /*8ae0*/  IADD3 R38, P1, PT, R152, UR34, RZ ;  /* 0x0000002298267c10 */ /* 0x000fe2000ff3e0ff */
[----:B------:R-:W2:Y:S01]  /*8af0*/  LDG.E.U8 R53, desc[UR30][R36.64] ;  /* 0x0000001e24357981 */ /* 0x000ea2000c1e1100 */
[----:B------:R-:W-:Y:S02]  /*8b00*/  IADD3.X R11, PT, PT, R203, UR6, RZ, P2, !PT ;  /* 0x00000006cb0b7c10 */ /* 0x000fe400097fe4ff */
[----:B------:R-:W-:Y:S01]  /*8b10*/  IADD3 R8, P2, PT, R198, UR34, RZ ;  /* 0x00000022c6087c10 */ /* 0x000fe2000ff5e0ff */
[----:B------:R-:W2:Y:S01]  /*8b20*/  LDG.E.U8 R63, desc[UR30][R40.64] ;  /* 0x0000001e283f7981 */ /* 0x000ea2000c1e1100 */
[----:B------:R-:W-:Y:S02]  /*8b30*/  IADD3.X R43, PT, PT, R161, UR6, RZ, P3, !PT ;  /* 0x00000006a12b7c10 */ /* 0x000fe40009ffe4ff */
[----:B------:R-:W-:Y:S01]  /*8b40*/  IADD3 R16, P3, PT, R148, UR34, RZ ;  /* 0x0000002294107c10 */ /* 0x000fe2000ff7e0ff */
[----:B------:R-:W2:Y:S01]  /*8b50*/  LDG.E.U8 R77, desc[UR30][R14.64] ;  /* 0x0000001e0e4d7981 */ /* 0x000ea2000c1e1100 */
[----:B------:R-:W-:-:S02]  /*8b60*/  IADD3.X R39, PT, PT, R153, UR6, RZ, P1, !PT ;  /* 0x0000000699277c10 */ /* 0x000fc40008ffe4ff */
[----:B------:R-:W-:Y:S01]  /*8b70*/  LOP3.LUT P1, RZ, R6, 0x1, RZ, 0xc0, !PT ;  /* 0x0000000106ff7812 */ /* 0x000fe2000782c0ff */
[----:B------:R-:W2:Y:S01]  /*8b80*/  LDG.E.U8 R42, desc[UR30][R42.64] ;  /* 0x0000001e2a2a7981 */ /* 0x000ea2000c1e1100 */
[----:B------:R-:W-:Y:S02]  /*8b90*/  IADD3.X R9, PT, PT, R199, UR6, RZ, P2, !PT ;  /* 0x00000006c7097c10 */ /* 0x000fe400097fe4ff */
[----:B------:R-:W-:Y:S01]  /*8ba0*/  IADD3 R6, P2, PT, R194, UR34, RZ ;  /* 0x00000022c2067c10 */ /* 0x000fe2000ff5e0ff */
[----:B------:R-:W2:Y:S01]  /*8bb0*/  LDG.E.U8 R38, desc[UR30][R38.64] ;  /* 0x0000001e26267981 */ /* 0x000ea2000c1e1100 */
[----:B------:R-:W-:Y:S02]  /*8bc0*/  IADD3.X R17, PT, PT, R149, UR6, RZ, P3, !PT ;  /* 0x0000000695117c10 */ /* 0x000fe40009ffe4ff */
[----:B------:R-:W-:Y:S01]  /*8bd0*/  LOP3.LUT P3, RZ, R7, 0x1, RZ, 0xc0, !PT ;  /* 0x0000000107ff7812 */ /* 0x000fe2000786c0ff */
[----:B------:R-:W2:Y:S01]  /*8be0*/  LDG.E.U8 R78, desc[UR30][R8.64] ;  /* 0x0000001e084e7981 */ /* 0x000ea2000c1e1100 */
[----:B------:R-:W-:-:S02]  /*8bf0*/  IADD3.X R7, PT, PT, R195, UR6, RZ, P2, !PT ;  /* 0x00000006c3077c10 */ /* 0x000fc400097fe4ff */
[----:B0-----:R-:W-:Y:S01]  /*8c00*/  IADD3 R12, P2, PT, R190, UR34, RZ ;  /* 0x00000022be0c7c10 */ /* 0x001fe2000ff5e0ff */
[----:B------:R-:W2:Y:S03]  /*8c10*/  LDG.E.U8 R49, desc[UR30][R16.64] ;  /* 0x0000001e10317981 */ /* 0x000ea6000c1e1100 */
[----:B------:R-:W-:Y:S01]  /*8c20*/  IADD3.X R13, PT, PT, R191, UR6, RZ, P2, !PT ;  /* 0x00000006bf0d7c10 */ /* 0x000fe200097fe4ff */
[----:B------:R-:W2:Y:S01]  /*8c30*/  LDG.E.U8 R43, desc[UR30][R10.64] ;  /* 0x0000001e0a2b7981 */ /* 0x000ea2000c1e1100 */
[----:B-1----:R-:W-:-:S03]  /*8c40*/  IADD3 R18, P2, PT, R186, UR34, RZ ;  /* 0x00000022ba127c10 */ /* 0x002fc6000ff5e0ff */
[----:B------:R-:W2:Y:S01]  /*8c50*/  LDG.E.U8 R39, desc[UR30][R6.64] ;  /* 0x0000001e06277981 */ /* 0x000ea2000c1e1100 */
[----:B------:R-:W-:Y:S02]  /*8c60*/  IADD3.X R19, PT, PT, R187, UR6, RZ, P2, !PT ;  /* 0x00000006bb137c10 */ /* 0x000fe400097fe4ff */
[----:B------:R-:W-:Y:S01]  /*8c70*/  IADD3 R44, P2, PT, R182, UR34, RZ ;  /* 0x00000022b62c7c10 */ /* 0x000fe2000ff5e0ff */
[----:B------:R-:W2:Y:S03]  /*8c80*/  LDG.E.U8 R79, desc[UR30][R12.64] ;  /* 0x0000001e0c4f7981 */ /* 0x000ea6000c1e1100 */
[----:B------:R-:W-:Y:S01]  /*8c90*/  IADD3.X R45, PT, PT, R183, UR6, RZ, P2, !PT ;  /* 0x00000006b72d7c10 */ /* 0x000fe200097fe4ff */
[----:B------:R0:W2:Y:S01]  /*8ca0*/  LDG.E.U8 R18, desc[UR30][R18.64] ;  /* 0x0000001e12127981 */ /* 0x0000a2000c1e1100 */
[----:B------:R-:W-:-:S03]  /*8cb0*/  IADD3 R50, P2, PT, R178, UR34, RZ ;  /* 0x00000022b2327c10 */ /* 0x000fc6000ff5e0ff */
[----:B------:R-:W2:Y:S01]  /*8cc0*/  LDG.E.U8 R44, desc[UR30][R44.64] ;  /* 0x0000001e2c2c7981 */ /* 0x000ea2000c1e1100 */
[----:B------:R-:W-:Y:S02]  /*8cd0*/  IADD3.X R51, PT, PT, R179, UR6, RZ, P2, !PT ;  /* 0x00000006b3337c10 */ /* 0x000fe400097fe4ff */
[----:B------:R-:W-:Y:S01]  /*8ce0*/  IADD3 R46, P2, PT, R174, UR34, RZ ;  /* 0x00000022ae2e7c10 */ /* 0x000fe2000ff5e0ff */
[----:B0-----:R-:W-:-:S03]  /*8cf0*/  FMUL R19, R21, UR47 ;  /* 0x0000002f15137c20 */ /* 0x001fc60008400000 */
[----:B------:R-:W-:Y:S01]  /*8d00*/  IADD3.X R47, PT, PT, R175, UR6, RZ, P2, !PT ;  /* 0x00000006af2f7c10 */ /* 0x000fe200097fe4ff */
[----:B------:R-:W2:Y:S01]  /*8d10*/  LDG.E.U8 R50, desc[UR30][R50.64] ;  /* 0x0000001e32327981 */ /* 0x000ea2000c1e1100 */
[----:B------:R-:W-:Y:S02]  /*8d20*/  IADD3 R40, P2, PT, R170, UR34, RZ ;  /* 0x00000022aa287c10 */ /* 0x000fe4000ff5e0ff */
[----:B------:R-:W-:Y:S01]  /*8d30*/  FSEL R19, R19, -INF , !P4 ;  /* 0xff80000013137808 */ /* 0x000fe20006000000 */
[----:B------:R-:W3:Y:S01]  /*8d40*/  LDG.E.U8 R46, desc[UR30][R46.64] ;  /* 0x0000001e2e2e7981 */ /* 0x000ee2000c1e1100 */
[----:B------:R-:W-:Y:S02]  /*8d50*/  IADD3.X R41, PT, PT, R171, UR6, RZ, P2, !PT ;  /* 0x00000006ab297c10 */ /* 0x000fe400097fe4ff */
[----:B------:R-:W-:Y:S02]  /*8d60*/  IADD3 R36, P2, PT, R166, UR34, RZ ;  /* 0x00000022a6247c10 */ /* 0x000fe4000ff5e0ff */
[----:B------:R-:W-:Y:S01]  /*8d70*/  ISETP.GT.U32.AND P4, PT, R3, R133, PT ;  /* 0x000000850300720c */ /* 0x000fe20003f84070 */
[----:B------:R-:W3:Y:S01]  /*8d80*/  LDG.E.U8 R40, desc[UR30][R40.64] ;  /* 0x0000001e28287981 */ /* 0x000ee2000c1e1100 */
[----:B------:R-:W-:-:S02]  /*8d90*/  IADD3.X R37, PT, PT, R167, UR6, RZ, P2, !PT ;  /* 0x00000006a7257c10 */ /* 0x000fc400097fe4ff */
[----:B------:R-:W-:Y:S02]  /*8da0*/  IADD3 R16, P2, PT, R162, UR34, RZ ;  /* 0x00000022a2107c10 */ /* 0x000fe4000ff5e0ff */
[----:B------:R-:W-:Y:S01]  /*8db0*/  ISETP.GT.U32.AND.EX P4, PT, R132, RZ, PT, P4 ;  /* 0x000000ff8400720c */ /* 0x000fe20003f84140 */
[----:B------:R-:W3:Y:S01]  /*8dc0*/  LDG.E.U8 R36, desc[UR30][R36.64] ;  /* 0x0000001e24247981 */ /* 0x000ee2000c1e1100 */
[----:B------:R-:W-:Y:S02]  /*8dd0*/  IADD3.X R17, PT, PT, R163, UR6, RZ, P2, !PT ;  /* 0x00000006a3117c10 */ /* 0x000fe400097fe4ff */
[----:B------:R-:W-:Y:S02]  /*8de0*/  IADD3 R10, P2, PT, R158, UR34, RZ ;  /* 0x000000229e0a7c10 */ /* 0x000fe4000ff5e0ff */
[----:B------:R-:W-:Y:S01]  /*8df0*/  SHF.R.U32.HI R21, RZ, 0x9, R2 ;  /* 0x00000009ff157819 */ /* 0x000fe20000011602 */
[----:B------:R0:W3:Y:S01]  /*8e00*/  LDG.E.U8 R16, desc[UR30][R16.64] ;  /* 0x0000001e10107981 */ /* 0x0000e2000c1e1100 */
[----:B------:R-:W-:-:S02]  /*8e10*/  IADD3.X R11, PT, PT, R159, UR6, RZ, P2, !PT ;  /* 0x000000069f0b7c10 */ /* 0x000fc400097fe4ff */
[----:B------:R-:W-:-:S03]  /*8e20*/  IADD3 R6, P2, PT, R154, UR34, RZ ;  /* 0x000000229a067c10 */ /* 0x000fc6000ff5e0ff */
[----:B------:R1:W4:Y:S01]  /*8e30*/  LDG.E.U8 R10, desc[UR30][R10.64] ;  /* 0x0000001e0a0a7981 */ /* 0x000322000c1e1100 */
[----:B------:R-:W-:Y:S02]  /*8e40*/  IADD3.X R7, PT, PT, R155, UR6, RZ, P2, !PT ;  /* 0x000000069b077c10 */ /* 0x000fe400097fe4ff */
[----:B------:R-:W-:Y:S02]  /*8e50*/  IADD3 R8, P2, PT, R150, UR34, RZ ;  /* 0x0000002296087c10 */ /* 0x000fe4000ff5e0ff */
[----:B0-----:R-:W-:Y:S01]  /*8e60*/  SHF.R.U32.HI R17, RZ, 0xa, R2 ;  /* 0x0000000aff117819 */ /* 0x001fe20000011602 */
[----:B------:R0:W4:Y:S01]  /*8e70*/  LDG.E.U8 R6, desc[UR30][R6.64] ;  /* 0x0000001e06067981 */ /* 0x000122000c1e1100 */
[----:B------:R-:W-:Y:S02]  /*8e80*/  IADD3.X R9, PT, PT, R151, UR6, RZ, P2, !PT ;  /* 0x0000000697097c10 */ /* 0x000fe400097fe4ff */
[----:B------:R-:W-:Y:S02]  /*8e90*/  IADD3 R12, P2, PT, R146, UR34, RZ ;  /* 0x00000022920c7c10 */ /* 0x000fe4000ff5e0ff */
[----:B-1----:R-:W-:Y:S01]  /*8ea0*/  FSEL R11, R4, -INF , !P4 ;  /* 0xff800000040b7808 */ /* 0x002fe20006000000 */
[----:B------:R1:W4:Y:S01]  /*8eb0*/  LDG.E.U8 R8, desc[UR30][R8.64] ;  /* 0x0000001e08087981 */ /* 0x000322000c1e1100 */
[----:B------:R-:W-:-:S02]  /*8ec0*/  IADD3.X R13, PT, PT, R147, UR6, RZ, P2, !PT ;  /* 0x00000006930d7c10 */ /* 0x000fc400097fe4ff */
[----:B------:R-:W-:Y:S01]  /*8ed0*/  IADD3 R14, P2, PT, R142, UR34, RZ ;  /* 0x000000228e0e7c10 */ /* 0x000fe2000ff5e0ff */
[----:B------:R-:W-:Y:S01]  /*8ee0*/  FMUL R4, R22, UR47 ;  /* 0x0000002f16047c20 */ /* 0x000fe20008400000 */
[----:B0-----:R-:W-:Y:S01]  /*8ef0*/  FMUL R7, R23, UR47 ;  /* 0x0000002f17077c20 */ /* 0x001fe20008400000 */
[----:B------:R-:W-:Y:S01]  /*8f00*/  LOP3.LUT P4, RZ, R17, 0x1, RZ, 0xc0, !PT ;  /* 0x0000000111ff7812 */ /* 0x000fe2000788c0ff */
[----:B------:R-:W4:Y:S01]  /*8f10*/  LDG.E.U8 R12, desc[UR30][R12.64] ;  /* 0x0000001e0c0c7981 */ /* 0x000f22000c1e1100 */
[----:B------:R-:W-:Y:S02]  /*8f20*/  IADD3.X R15, PT, PT, R143, UR6, RZ, P2, !PT ;  /* 0x000000068f0f7c10 */ /* 0x000fe400097fe4ff */
[----:B------:R-:W-:Y:S02]  /*8f30*/  LOP3.LUT P2, RZ, R21, 0x1, RZ, 0xc0, !PT ;  /* 0x0000000115ff7812 */ /* 0x000fe4000784c0ff */
[----:B------:R-:W-:Y:S01]  /*8f40*/  FMNMX3 R21, R11, R54, R5, !PT ;  /* 0x000000360b157276 */ /* 0x000fe20007800005 */
[----:B------:R0:W4:Y:S01]  /*8f50*/  LDG.E.U8 R14, desc[UR30][R14.64] ;  /* 0x0000001e0e0e7981 */ /* 0x000122000c1e1100 */
[----:B-1----:R-:W-:-:S02]  /*8f60*/  SHF.R.U32.HI R9, RZ, 0x8, R2 ;  /* 0x00000008ff097819 */ /* 0x002fc40000011602 */
[----:B------:R-:W-:Y:S02]  /*8f70*/  FMNMX3 R21, R21, R55, R56, !PT ;  /* 0x0000003715157276 */ /* 0x000fe40007800038 */
[----:B------:R-:W-:Y:S02]  /*8f80*/  FSEL R4, R4, -INF , !P5 ;  /* 0xff80000004047808 */ /* 0x000fe40006800000 */
[----:B------:R-:W-:Y:S02]  /*8f90*/  FMNMX3 R21, R21, R58, R57, !PT ;  /* 0x0000003a15157276 */ /* 0x000fe40007800039 */
[----:B------:R-:W-:Y:S01]  /*8fa0*/  LOP3.LUT P5, RZ, R9, 0x1, RZ, 0xc0, !PT ;  /* 0x0000000109ff7812 */ /* 0x000fe200078ac0ff */
[----:B------:R-:W-:Y:S01]  /*8fb0*/  FMUL R9, R24, UR47 ;  /* 0x0000002f18097c20 */ /* 0x000fe20008400000 */
[----:B0-----:R-:W-:Y:S02]  /*8fc0*/  SHF.R.U32.HI R15, RZ, 0x6, R2 ;  /* 0x00000006ff0f7819 */ /* 0x001fe40000011602 */
[----:B------:R-:W-:-:S02]  /*8fd0*/  FMNMX3 R21, R21, R60, R59, !PT ;  /* 0x0000003c15157276 */ /* 0x000fc4000780003b */
[----:B------:R-:W-:Y:S02]  /*8fe0*/  FSEL R9, R9, -INF , !P3 ;  /* 0xff80000009097808 */ /* 0x000fe40005800000 */
[----:B------:R-:W-:Y:S02]  /*8ff0*/  SHF.R.U32.HI R17, RZ, 0x7, R2 ;  /* 0x00000007ff117819 */ /* 0x000fe40000011602 */
[----:B------:R-:W-:Y:S01]  /*9000*/  LOP3.LUT P3, RZ, R15, 0x1, RZ, 0xc0, !PT ;  /* 0x000000010fff7812 */ /* 0x000fe2000786c0ff */
[----:B------:R-:W-:Y:S01]  /*9010*/  FMUL R15, R26, UR47 ;  /* 0x0000002f1a0f7c20 */ /* 0x000fe20008400000 */
[----:B------:R-:W-:Y:S01]  /*9020*/  FMNMX3 R21, R21, R61, R64, !PT ;  /* 0x0000003d15157276 */ /* 0x000fe20007800040 */
[----:B------:R-:W-:Y:S01]  /*9030*/  FMUL R13, R25, UR47 ;  /* 0x0000002f190d7c20 */ /* 0x000fe20008400000 */
[----:B------:R-:W-:Y:S02]  /*9040*/  FSEL R7, R7, -INF , !P1 ;  /* 0xff80000007077808 */ /* 0x000fe40004800000 */
[----:B------:R-:W-:-:S02]  /*9050*/  SHF.R.U32.HI R22, RZ, 0x4, R2 ;  /* 0x00000004ff167819 */ /* 0x000fc40000011602 */
[----:B------:R-:W-:Y:S02]  /*9060*/  LOP3.LUT P1, RZ, R17, 0x1, RZ, 0xc0, !PT ;  /* 0x0000000111ff7812 */ /* 0x000fe4000782c0ff */
[----:B------:R-:W-:Y:S02]  /*9070*/  FMNMX3 R21, R21, R65, R66, !PT ;  /* 0x0000004115157276 */ /* 0x000fe40007800042 */
[----:B------:R-:W-:Y:S02]  /*9080*/  SHF.R.U32.HI R17, RZ, 0x5, R2 ;  /* 0x00000005ff117819 */ /* 0x000fe40000011602 */
[----:B------:R-:W-:Y:S02]  /*9090*/  FSEL R15, R15, -INF , !P2 ;  /* 0xff8000000f0f7808 */ /* 0x000fe40005000000 */
[----:B------:R-:W-:Y:S02]  /*90a0*/  LOP3.LUT P2, RZ, R22, 0x1, RZ, 0xc0, !PT ;  /* 0x0000000116ff7812 */ /* 0x000fe4000784c0ff */
[----:B------:R-:W-:-:S02]  /*90b0*/  FSEL R13, R13, -INF , !P4 ;  /* 0xff8000000d0d7808 */ /* 0x000fc40006000000 */
[----:B------:R-:W-:Y:S02]  /*90c0*/  FMNMX3 R22, R21, R67, R74, !PT ;  /* 0x0000004315167276 */ /* 0x000fe4000780004a */
[----:B------:R-:W-:Y:S01]  /*90d0*/  LOP3.LUT P4, RZ, R17, 0x1, RZ, 0xc0, !PT ;  /* 0x0000000111ff7812 */ /* 0x000fe2000788c0ff */
[----:B------:R-:W-:Y:S01]  /*90e0*/  FMUL R17, R27, UR47 ;  /* 0x0000002f1b117c20 */ /* 0x000fe20008400000 */
[----:B------:R-:W-:Y:S01]  /*90f0*/  SHF.R.U32.HI R23, RZ, 0x3, R2 ;  /* 0x00000003ff177819 */ /* 0x000fe20000011602 */
[----:B------:R-:W-:Y:S01]  /*9100*/  FMUL R21, R28, UR47 ;  /* 0x0000002f1c157c20 */ /* 0x000fe20008400000 */
[----:B------:R-:W-:Y:S02]  /*9110*/  FMNMX3 R22, R22, R73, R72, !PT ;  /* 0x0000004916167276 */ /* 0x000fe40007800048 */
[----:B------:R-:W-:Y:S02]  /*9120*/  FSEL R17, R17, -INF , !P5 ;  /* 0xff80000011117808 */ /* 0x000fe40006800000 */
[----:B------:R-:W-:-:S02]  /*9130*/  SHF.R.U32.HI R24, RZ, 0x2, R2 ;  /* 0x00000002ff187819 */ /* 0x000fc40000011602 */
[----:B------:R-:W-:Y:S01]  /*9140*/  LOP3.LUT P5, RZ, R23, 0x1, RZ, 0xc0, !PT ;  /* 0x0000000117ff7812 */ /* 0x000fe200078ac0ff */
[----:B------:R-:W-:Y:S01]  /*9150*/  FMUL R23, R29, UR47 ;  /* 0x0000002f1d177c20 */ /* 0x000fe20008400000 */
[----:B------:R-:W-:Y:S02]  /*9160*/  FMNMX3 R22, R22, R19, R4, !PT ;  /* 0x0000001316167276 */ /* 0x000fe40007800004 */
[----:B------:R-:W-:Y:S02]  /*9170*/  FSEL R21, R21, -INF , !P1 ;  /* 0xff80000015157808 */ /* 0x000fe40004800000 */
[----:B------:R-:W-:Y:S02]  /*9180*/  SHF.R.U32.HI R2, RZ, 0x1, R2 ;  /* 0x00000001ff027819 */ /* 0x000fe40000011602 */
[----:B------:R-:W-:Y:S02]  /*9190*/  LOP3.LUT P1, RZ, R24, 0x1, RZ, 0xc0, !PT ;  /* 0x0000000118ff7812 */ /* 0x000fe4000782c0ff */
[----:B------:R-:W-:Y:S01]  /*91a0*/  FMNMX3 R24, R22, R7, R9, !PT ;  /* 0x0000000716187276 */ /* 0x000fe20007800009 */
[----:B------:R-:W-:Y:S01]  /*91b0*/  FMUL R22, R30, UR47 ;  /* 0x0000002f1e167c20 */ /* 0x000fe20008400000 */
[----:B------:R-:W-:-:S02]  /*91c0*/  FSEL R23, R23, -INF , !P3 ;  /* 0xff80000017177808 */ /* 0x000fc40005800000 */
[----:B------:R-:W-:Y:S02]  /*91d0*/  LOP3.LUT P3, RZ, R2, 0x1, RZ, 0xc0, !PT ;  /* 0x0000000102ff7812 */ /* 0x000fe4000786c0ff */
[----:B------:R-:W-:Y:S01]  /*91e0*/  FMNMX3 R2, R24, R13, R15, !PT ;  /* 0x0000000d18027276 */ /* 0x000fe2000780000f */
[----:B------:R-:W-:Y:S01]  /*91f0*/  FMUL R25, R31, UR47 ;  /* 0x0000002f1f197c20 */ /* 0x000fe20008400000 */
[----:B------:R-:W-:Y:S01]  /*9200*/  FMUL R24, R32, UR47 ;  /* 0x0000002f20187c20 */ /* 0x000fe20008400000 */
[----:B------:R-:W-:Y:S02]  /*9210*/  FSEL R22, R22, -INF , !P4 ;  /* 0xff80000016167808 */ /* 0x000fe40006000000 */
[----:B------:R-:W-:Y:S01]  /*9220*/  FMNMX3 R2, R2, R17, R21, !PT ;  /* 0x0000001102027276 */ /* 0x000fe20007800015 */
[----:B------:R-:W-:Y:S01]  /*9230*/  FMUL R27, R33, UR47 ;  /* 0x0000002f211b7c20 */ /* 0x000fe20008400000 */
[----:B------:R-:W-:Y:S01]  /*9240*/  FMUL R26, R34, UR47 ;  /* 0x0000002f221a7c20 */ /* 0x000fe20008400000 */
[----:B------:R-:W-:-:S02]  /*9250*/  FSEL R25, R25, -INF , !P2 ;  /* 0xff80000019197808 */ /* 0x000fc40005000000 */
[----:B------:R-:W-:Y:S02]  /*9260*/  FSEL R24, R24, -INF , !P5 ;  /* 0xff80000018187808 */ /* 0x000fe40006800000 */
[----:B------:R-:W-:Y:S01]  /*9270*/  FMNMX3 R2, R2, R23, R22, !PT ;  /* 0x0000001702027276 */ /* 0x000fe20007800016 */
[----:B------:R-:W-:Y:S01]  /*9280*/  FMUL R29, R35, UR47 ;  /* 0x0000002f231d7c20 */ /* 0x000fe20008400000 */
[----:B------:R-:W-:Y:S02]  /*9290*/  FSEL R27, R27, -INF , !P1 ;  /* 0xff8000001b1b7808 */ /* 0x000fe40004800000 */
[----:B------:R-:W-:Y:S02]  /*92a0*/  FSEL R26, R26, -INF , !P3 ;  /* 0xff8000001a1a7808 */ /* 0x000fe40005800000 */
[----:B------:R-:W-:Y:S02]  /*92b0*/  FMNMX3 R2, R2, R25, R24, !PT ;  /* 0x0000001902027276 */ /* 0x000fe40007800018 */
[----:B------:R-:W-:-:S02]  /*92c0*/  FSEL R29, R29, -INF , !P0 ;  /* 0xff8000001d1d7808 */ /* 0x000fc40004000000 */
[----:B------:R-:W-:-:S04]  /*92d0*/  FMNMX3 R2, R2, R27, R26, !PT ;  /* 0x0000001b02027276 */ /* 0x000fc8000780001a */
[----:B------:R-:W-:-:S05]  /*92e0*/  FMNMX3 R2, R2, R29, R0, !PT ;  /* 0x0000001d02027276 */ /* 0x000fca0007800000 */
[--C-:B------:R-:W-:Y:S01]  /*92f0*/  FADD R15, R15, -R2.reuse ;  /* 0x800000020f0f7221 */ /* 0x100fe20000000000 */
[----:B------:R-:W-:-:S03]  /*9300*/  FADD R60, R60, -R2 ;  /* 0x800000023c3c7221 */ /* 0x000fc60000000000 */
[----:B------:R-:W-:Y:S01]  /*9310*/  FMUL R15, R15, 1.4426950216293334961 ;  /* 0x3fb8aa3b0f0f7820 */ /* 0x000fe20000400000 */
[----:B------:R-:W-:-:S03]  /*9320*/  FMUL R33, R60, 1.4426950216293334961 ;  /* 0x3fb8aa3b3c217820 */ /* 0x000fc60000400000 */
[----:B------:R0:W-:Y:S02]  /*9330*/  MUFU.EX2 R60, R15 ;  /* 0x0000000f003c7308 */ /* 0x0001e40000000800 */
[----:B0-----:R-:W4:Y:S01]  /*9340*/  LDL R15, [R1+0x60] ;  /* 0x00006000010f7983 */ /* 0x001f220000100800 */
[--C-:B------:R-:W-:Y:S01]  /*9350*/  FADD R11, R11, -R2.reuse ;  /* 0x800000020b0b7221 */ /* 0x100fe20000000000 */
[----:B------:R-:W-:-:S03]  /*9360*/  FADD R54, R54, -R2 ;  /* 0x8000000236367221 */ /* 0x000fc60000000000 */
[----:B------:R-:W-:Y:S01]  /*9370*/  FMUL R244, R11, 1.4426950216293334961 ;  /* 0x3fb8aa3b0bf47820 */ /* 0x000fe20000400000 */
[--C-:B------:R-:W-:Y:S01]  /*9380*/  FADD R11, R5, -R2.reuse ;  /* 0x80000002050b7221 */ /* 0x100fe20000000000 */
[----:B------:R-:W-:Y:S01]  /*9390*/  FMUL R54, R54, 1.4426950216293334961 ;  /* 0x3fb8aa3b36367820 */ /* 0x000fe20000400000 */
[--C-:B------:R-:W-:Y:S02]  /*93a0*/  FADD R55, R55, -R2.reuse ;  /* 0x8000000237377221 */ /* 0x100fe40000000000 */
[----:B------:R-:W-:Y:S01]  /*93b0*/  FMUL R11, R11, 1.4426950216293334961 ;  /* 0x3fb8aa3b0b0b7820 */ /* 0x000fe20000400000 */
[----:B------:R-:W-:Y:S01]  /*93c0*/  MUFU.EX2 R244, R244 ;  /* 0x000000f400f47308 */ /* 0x000fe20000000800 */
[----:B------:R-:W-:Y:S01]  /*93d0*/  FMUL R30, R55, 1.4426950216293334961 ;  /* 0x3fb8aa3b371e7820 */ /* 0x000fe20000400000 */
[----:B------:R-:W-:-:S06]  /*93e0*/  FADD R56, R56, -R2 ;  /* 0x8000000238387221 */ /* 0x000fcc0000000000 */
[----:B------:R-:W0:Y:S01]  /*93f0*/  MUFU.EX2 R5, R54 ;  /* 0x0000003600057308 */ /* 0x000e220000000800 */
[----:B------:R-:W-:Y:S01]  /*9400*/  FADD R58, R58, -R2 ;  /* 0x800000023a3a7221 */ /* 0x000fe20000000000 */
[----:B------:R-:W-:-:S06]  /*9410*/  FMUL R56, R56, 1.4426950216293334961 ;  /* 0x3fb8aa3b38387820 */ /* 0x000fcc0000400000 */
[----:B------:R-:W1:Y:S01]  /*9420*/  MUFU.EX2 R11, R11 ;  /* 0x0000000b000b7308 */ /* 0x000e620000000800 */
[----:B------:R-:W-:Y:S01]  /*9430*/  FMUL R28, R58, 1.4426950216293334961 ;  /* 0x3fb8aa3b3a1c7820 */ /* 0x000fe20000400000 */
[----:B------:R-:W-:-:S06]  /*9440*/  FADD R57, R57, -R2 ;  /* 0x8000000239397221 */ /* 0x000fcc0000000000 */
[----:B------:R-:W5:Y:S01]  /*9450*/  MUFU.EX2 R30, R30 ;  /* 0x0000001e001e7308 */ /* 0x000f620000000800 */
[----:B------:R-:W-:Y:S01]  /*9460*/  FMUL R32, R57, 1.4426950216293334961 ;  /* 0x3fb8aa3b39207820 */ /* 0x000fe20000400000 */
[----:B0-----:R-:W-:-:S06]  /*9470*/  FADD R58, R244, R5 ;  /* 0x00000005f43a7221 */ /* 0x001fcc0000000000 */
[----:B------:R-:W0:Y:S01]  /*9480*/  MUFU.EX2 R245, R56 ;  /* 0x0000003800f57308 */ /* 0x000e220000000800 */
[----:B------:R-:W-:Y:S01]  /*9490*/  FADD R59, R59, -R2 ;  /* 0x800000023b3b7221 */ /* 0x000fe20000000000 */
[----:B-1----:R-:W-:-:S06]  /*94a0*/  FADD R41, R11, R58 ;  /* 0x0000003a0b297221 */ /* 0x002fcc0000000000 */
[----:B------:R-:W1:Y:S01]  /*94b0*/  MUFU.EX2 R28, R28 ;  /* 0x0000001c001c7308 */ /* 0x000e620000000800 */
[----:B------:R-:W-:Y:S01]  /*94c0*/  FADD R61, R61, -R2 ;  /* 0x800000023d3d7221 */ /* 0x000fe20000000000 */
[----:B------:R-:W-:Y:S01]  /*94d0*/  FMUL R59, R59, 1.4426950216293334961 ;  /* 0x3fb8aa3b3b3b7820 */ /* 0x000fe20000400000 */
[----:B-----5:R-:W-:-:S05]  /*94e0*/  FADD R58, R30, R41 ;  /* 0x000000291e3a7221 */ /* 0x020fca0000000000 */
[----:B------:R-:W5:Y:S01]  /*94f0*/  MUFU.EX2 R32, R32 ;  /* 0x0000002000207308 */ /* 0x000f620000000800 */
[----:B------:R-:W-:Y:S01]  /*9500*/  FMUL R31, R61, 1.4426950216293334961 ;  /* 0x3fb8aa3b3d1f7820 */ /* 0x000fe20000400000 */
[----:B------:R-:W-:Y:S01]  /*9510*/  FADD R64, R64, -R2 ;  /* 0x8000000240407221 */ /* 0x000fe20000000000 */
[----:B------:R-:W2:Y:S05]  /*9520*/  S2R R80, SR_TID.X ;  /* 0x0000000000507919 */ /* 0x000eaa0000002100 */
[----:B------:R-:W5:Y:S01]  /*9530*/  MUFU.EX2 R33, R33 ;  /* 0x0000002100217308 */ /* 0x000f620000000800 */
[----:B0-----:R-:W-:Y:S01]  /*9540*/  FADD R41, R245, R58 ;  /* 0x0000003af5297221 */ /* 0x001fe20000000000 */
[----:B------:R-:W-:Y:S01]  /*9550*/  FMUL R35, R64, 1.4426950216293334961 ;  /* 0x3fb8aa3b40237820 */ /* 0x000fe20000400000 */
[----:B------:R-:W-:-:S05]  /*9560*/  FADD R65, R65, -R2 ;  /* 0x8000000241417221 */ /* 0x000fca0000000000 */
[----:B------:R-:W0:Y:S01]  /*9570*/  MUFU.EX2 R246, R59 ;  /* 0x0000003b00f67308 */ /* 0x000e220000000800 */
[----:B-1----:R-:W-:Y:S01]  /*9580*/  FADD R41, R28, R41 ;  /* 0x000000291c297221 */ /* 0x002fe20000000000 */
[----:B------:R-:W-:Y:S01]  /*9590*/  FMUL R54, R65, 1.4426950216293334961 ;  /* 0x3fb8aa3b41367820 */ /* 0x000fe20000400000 */
[----:B------:R-:W-:-:S05]  /*95a0*/  FADD R66, R66, -R2 ;  /* 0x8000000242427221 */ /* 0x000fca0000000000 */
[----:B------:R-:W1:Y:S01]  /*95b0*/  MUFU.EX2 R31, R31 ;  /* 0x0000001f001f7308 */ /* 0x000e620000000800 */
[----:B-----5:R-:W-:Y:S01]  /*95c0*/  FADD R58, R32, R41 ;  /* 0x00000029203a7221 */ /* 0x020fe20000000000 */
[----:B------:R-:W-:Y:S01]  /*95d0*/  FADD R67, R67, -R2 ;  /* 0x8000000243437221 */ /* 0x000fe20000000000 */
[----:B------:R-:W-:-:S05]  /*95e0*/  FMUL R66, R66, 1.4426950216293334961 ;  /* 0x3fb8aa3b42427820 */ /* 0x000fca0000400000 */
[----:B------:R-:W5:Y:S01]  /*95f0*/  MUFU.EX2 R35, R35 ;  /* 0x0000002300237308 */ /* 0x000f620000000800 */
[----:B------:R-:W-:Y:S01]  /*9600*/  FADD R41, R33, R58 ;  /* 0x0000003a21297221 */ /* 0x000fe20000000000 */
[----:B------:R-:W-:Y:S01]  /*9610*/  FMUL R34, R67, 1.4426950216293334961 ;  /* 0x3fb8aa3b43227820 */ /* 0x000fe20000400000 */
[----:B------:R-:W-:-:S05]  /*9620*/  FADD R74, R74, -R2 ;  /* 0x800000024a4a7221 */ /* 0x000fca0000000000 */
[----:B------:R-:W5:Y:S01]  /*9630*/  MUFU.EX2 R54, R54 ;  /* 0x0000003600367308 */ /* 0x000f620000000800 */
[----:B0-----:R-:W-:Y:S01]  /*9640*/  FADD R58, R246, R41 ;  /* 0x00000029f63a7221 */ /* 0x001fe20000000000 */
[----:B------:R-:W-:Y:S01]  /*9650*/  FMUL R37, R74, 1.4426950216293334961 ;  /* 0x3fb8aa3b4a257820 */ /* 0x000fe20000400000 */
[----:B------:R-:W-:-:S05]  /*9660*/  FADD R73, R73, -R2 ;  /* 0x8000000249497221 */ /* 0x000fca0000000000 */
[----:B------:R-:W0:Y:S01]  /*9670*/  MUFU.EX2 R247, R66 ;  /* 0x0000004200f77308 */ /* 0x000e220000000800 */
[----:B-1----:R-:W-:Y:S01]  /*9680*/  FADD R58, R31, R58 ;  /* 0x0000003a1f3a7221 */ /* 0x002fe20000000000 */
[----:B------:R-:W-:Y:S01]  /*9690*/  FMUL R56, R73, 1.4426950216293334961 ;  /* 0x3fb8aa3b49387820 */ /* 0x000fe20000400000 */
[--C-:B------:R-:W-:Y:S01]  /*96a0*/  FADD R4, R4, -R2.reuse ;  /* 0x8000000204047221 */ /* 0x100fe20000000000 */
[----:B------:R-:W-:-:S04]  /*96b0*/  FADD R72, R72, -R2 ;  /* 0x8000000248487221 */ /* 0x000fc80000000000 */
[----:B------:R-:W1:Y:S01]  /*96c0*/  MUFU.EX2 R34, R34 ;  /* 0x0000002200227308 */ /* 0x000e620000000800 */
[----:B-----5:R-:W-:Y:S01]  /*96d0*/  FADD R41, R35, R58 ;  /* 0x0000003a23297221 */ /* 0x020fe20000000000 */
[----:B------:R-:W-:Y:S01]  /*96e0*/  FADD R19, R19, -R2 ;  /* 0x8000000213137221 */ /* 0x000fe20000000000 */
[----:B------:R-:W-:Y:S01]  /*96f0*/  FMUL R4, R4, 1.4426950216293334961 ;  /* 0x3fb8aa3b04047820 */ /* 0x000fe20000400000 */
[----:B------:R-:W-:-:S04]  /*9700*/  FMUL R72, R72, 1.4426950216293334961 ;  /* 0x3fb8aa3b48487820 */ /* 0x000fc80000400000 */
[----:B------:R-:W5:Y:S01]  /*9710*/  MUFU.EX2 R37, R37 ;  /* 0x0000002500257308 */ /* 0x000f620000000800 */
[----:B------:R-:W-:Y:S01]  /*9720*/  FADD R13, R13, -R2 ;  /* 0x800000020d0d7221 */ /* 0x000fe20000000000 */
[----:B------:R-:W-:Y:S01]  /*9730*/  FADD R58, R54, R41 ;  /* 0x00000029363a7221 */ /* 0x000fe20000000000 */
[----:B------:R-:W-:Y:S01]  /*9740*/  FMUL R19, R19, 1.4426950216293334961 ;  /* 0x3fb8aa3b13137820 */ /* 0x000fe20000400000 */
[----:B--2---:R-:W-:-:S04]  /*9750*/  LOP3.LUT R82, R80, 0x7f, RZ, 0xc0, !PT ;  /* 0x0000007f50527812 */ /* 0x004fc800078ec0ff */
[----:B------:R-:W2:Y:S01]  /*9760*/  MUFU.EX2 R56, R56 ;  /* 0x0000003800387308 */ /* 0x000ea20000000800 */
[----:B------:R-:W-:Y:S01]  /*9770*/  FADD R7, R7, -R2 ;  /* 0x8000000207077221 */ /* 0x000fe20000000000 */
[----:B------:R-:W-:Y:S06]  /*9780*/  STS.U8 [R82+UR9+0x7000], R68 ;  /* 0x0070004452007988 */ /* 0x000fec0008000009 */
[----:B------:R0:W-:Y:S01]  /*9790*/  MUFU.EX2 R45, R4 ;  /* 0x00000004002d7308 */ /* 0x0001e20000000800 */
[----:B------:R-:W-:Y:S01]  /*97a0*/  FMUL R7, R7, 1.4426950216293334961 ;  /* 0x3fb8aa3b07077820 */ /* 0x000fe20000400000 */
[----:B------:R-:W-:Y:S06]  /*97b0*/  STS.U8 [R82+UR9+0x7100], R20 ;  /* 0x0071001452007988 */ /* 0x000fec0008000009 */
[----:B------:R-:W2:Y:S01]  /*97c0*/  MUFU.EX2 R240, R72 ;  /* 0x0000004800f07308 */ /* 0x000ea20000000800 */
[----:B0-----:R-:W-:Y:S01]  /*97d0*/  FMUL R4, R13, 1.4426950216293334961 ;  /* 0x3fb8aa3b0d047820 */ /* 0x001fe20000400000 */
[----:B------:R-:W-:Y:S01]  /*97e0*/  FADD R13, R247, R58 ;  /* 0x0000003af70d7221 */ /* 0x000fe20000000000 */
[----:B------:R-:W-:Y:S03]  /*97f0*/  STS.U8 [R82+UR9+0x7200], R69 ;  /* 0x0072004552007988 */ /* 0x000fe60008000009 */
[----:B-1----:R-:W-:-:S02]  /*9800*/  FADD R58, R34, R13 ;  /* 0x0000000d223a7221 */ /* 0x002fc40000000000 */
[----:B------:R-:W0:Y:S01]  /*9810*/  MUFU.EX2 R19, R19 ;  /* 0x0000001300137308 */ /* 0x000e220000000800 */
[----:B---3--:R-:W-:Y:S01]  /*9820*/  STS.U8 [R82+UR9+0x7300], R70 ;  /* 0x0073004652007988 */ /* 0x008fe20008000009 */
[----:B------:R-:W-:-:S03]  /*9830*/  FADD R9, R9, -R2 ;  /* 0x8000000209097221 */ /* 0x000fc60000000000 */
[----:B------:R-:W-:Y:S03]  /*9840*/  STS.U8 [R82+UR9+0x7400], R71 ;  /* 0x0074004752007988 */ /* 0x000fe60008000009 */
[----:B------:R5:W1:Y:S01]  /*9850*/  MUFU.EX2 R47, R7 ;  /* 0x00000007002f7308 */ /* 0x000a620000000800 */
[----:B------:R-:W-:Y:S01]  /*9860*/  STS.U8 [R82+UR9+0x7500], R62 ;  /* 0x0075003e52007988 */ /* 0x000fe20008000009 */
[----:B------:R-:W-:-:S03]  /*9870*/  FMUL R9, R9, 1.4426950216293334961 ;  /* 0x3fb8aa3b09097820 */ /* 0x000fc60000400000 */
[----:B----4-:R-:W-:Y:S01]  /*9880*/  STS.U8 [R82+UR9+0x7600], R75 ;  /* 0x0076004b52007988 */ /* 0x010fe20008000009 */
[----:B-----5:R-:W-:-:S03]  /*9890*/  FADD R7, R37, R58 ;  /* 0x0000003a25077221 */ /* 0x020fc60000000000 */
[----:B------:R-:W-:Y:S04]  /*98a0*/  STS.U8 [R82+UR9+0x7700], R52 ;  /* 0x0077003452007988 */ /* 0x000fe80008000009 */
[----:B------:R-:W-:Y:S01]  /*98b0*/  STS.U8 [R82+UR9+0x7800], R76 ;  /* 0x0078004c52007988 */ /* 0x000fe20008000009 */
[----:B--2---:R-:W-:-:S03]  /*98c0*/  FADD R7, R56, R7 ;  /* 0x0000000738077221 */ /* 0x004fc60000000000 */
[----:B------:R-:W-:Y:S01]  /*98d0*/  STS.U8 [R82+UR9+0x7900], R48 ;  /* 0x0079003052007988 */ /* 0x000fe20008000009 */
[----:B------:R-:W2:Y:S03]  /*98e0*/  MUFU.EX2 R241, R9 ;  /* 0x0000000900f17308 */ /* 0x000ea60000000800 */
[----:B------:R-:W-:Y:S01]  /*98f0*/  STS.U8 [R82+UR9+0x7a00], R63 ;  /* 0x007a003f52007988 */ /* 0x000fe20008000009 */
[----:B------:R-:W-:-:S03]  /*9900*/  FADD R58, R240, R7 ;  /* 0x00000007f03a7221 */ /* 0x000fc60000000000 */
[----:B------:R-:W-:Y:S01]  /*9910*/  STS.U8 [R82+UR9+0x7b00], R42 ;  /* 0x007b002a52007988 */ /* 0x000fe20008000009 */
[----:B------:R-:W-:-:S03]  /*9920*/  LOP3.LUT R81, R82, 0x10, RZ, 0x3c, !PT ;  /* 0x0000001052517812 */ /* 0x000fc600078e3cff */
[----:B------:R-:W-:Y:S01]  /*9930*/  STS.U8 [R82+UR9+0x7c00], R53 ;  /* 0x007c003552007988 */ /* 0x000fe20008000009 */
[----:B------:R-:W-:-:S03]  /*9940*/  FADD R17, R17, -R2 ;  /* 0x8000000211117221 */ /* 0x000fc60000000000 */
[----:B------:R-:W-:Y:S01]  /*9950*/  STS.U8 [R82+UR9+0x7d00], R38 ;  /* 0x007d002652007988 */ /* 0x000fe20008000009 */
[----:B------:R-:W3:Y:S03]  /*9960*/  MUFU.EX2 R4, R4 ;  /* 0x0000000400047308 */ /* 0x000ee60000000800 */
[----:B------:R-:W-:Y:S01]  /*9970*/  STS.U8 [R82+UR9+0x7e00], R49 ;  /* 0x007e003152007988 */ /* 0x000fe20008000009 */
[----:B0-----:R-:W-:-:S03]  /*9980*/  FADD R58, R19, R58 ;  /* 0x0000003a133a7221 */ /* 0x001fc60000000000 */
[----:B------:R0:W-:Y:S01]  /*9990*/  STS.U8 [R82+UR9+0x7f00], R77 ;  /* 0x007f004d52007988 */ /* 0x0001e20008000009 */
[----:B------:R-:W-:Y:S01]  /*99a0*/  FMUL R17, R17, 1.4426950216293334961 ;  /* 0x3fb8aa3b11117820 */ /* 0x000fe20000400000 */
[----:B------:R-:W-:Y:S01]  /*99b0*/  FADD R58, R45, R58 ;  /* 0x0000003a2d3a7221 */ /* 0x000fe20000000000 */
[----:B0-----:R-:W0:Y:S04]  /*99c0*/  S2R R82, SR_TID.X ;  /* 0x0000000000527919 */ /* 0x001e280000002100 */
[----:B------:R-:W4:Y:S01]  /*99d0*/  MUFU.EX2 R17, R17 ;  /* 0x0000001100117308 */ /* 0x000f220000000800 */
[----:B-1----:R-:W-:Y:S01]  /*99e0*/  FADD R58, R47, R58 ;  /* 0x0000003a2f3a7221 */ /* 0x002fe20000000000 */
[--C-:B------:R-:W-:Y:S01]  /*99f0*/  FADD R22, R22, -R2.reuse ;  /* 0x8000000216167221 */ /* 0x100fe20000000000 */
[----:B------:R-:W-:-:S02]  /*9a00*/  FADD R25, R25, -R2 ;  /* 0x8000000219197221 */ /* 0x000fc40000000000 */
[----:B--2---:R-:W-:Y:S01]  /*9a10*/  FADD R7, R241, R58 ;  /* 0x0000003af1077221 */ /* 0x004fe20000000000 */
[--C-:B------:R-:W-:Y:S01]  /*9a20*/  FADD R26, R26, -R2.reuse ;  /* 0x800000021a1a7221 */ /* 0x100fe20000000000 */
[--C-:B------:R-:W-:Y:S02]  /*9a30*/  FADD R29, R29, -R2.reuse ;  /* 0x800000021d1d7221 */ /* 0x100fe40000000000 */
[----:B---3--:R-:W-:Y:S01]  /*9a40*/  FADD R7, R4, R7 ;  /* 0x0000000704077221 */ /* 0x008fe20000000000 */
[--C-:B------:R-:W-:Y:S01]  /*9a50*/  FADD R21, R21, -R2.reuse ;  /* 0x8000000215157221 */ /* 0x100fe20000000000 */
[--C-:B------:R-:W-:Y:S01]  /*9a60*/  FADD R23, R23, -R2.reuse ;  /* 0x8000000217177221 */ /* 0x100fe20000000000 */
[----:B------:R-:W-:Y:S01]  /*9a70*/  FMUL R22, R22, 1.4426950216293334961 ;  /* 0x3fb8aa3b16167820 */ /* 0x000fe20000400000 */
[----:B------:R-:W-:Y:S01]  /*9a80*/  FMUL R25, R25, 1.4426950216293334961 ;  /* 0x3fb8aa3b19197820 */ /* 0x000fe20000400000 */
[--C-:B------:R-:W-:Y:S01]  /*9a90*/  FADD R24, R24, -R2.reuse ;  /* 0x8000000218187221 */ /* 0x100fe20000000000 */
[----:B------:R-:W-:Y:S01]  /*9aa0*/  FMUL R26, R26, 1.4426950216293334961 ;  /* 0x3fb8aa3b1a1a7820 */ /* 0x000fe20000400000 */
[----:B------:R-:W-:Y:S01]  /*9ab0*/  FMUL R29, R29, 1.4426950216293334961 ;  /* 0x3fb8aa3b1d1d7820 */ /* 0x000fe20000400000 */
[----:B------:R-:W-:Y:S01]  /*9ac0*/  FADD R27, R27, -R2 ;  /* 0x800000021b1b7221 */ /* 0x000fe20000000000 */
[----:B------:R-:W-:Y:S01]  /*9ad0*/  FADD R7, R60, R7 ;  /* 0x000000073c077221 */ /* 0x000fe20000000000 */
[----:B------:R-:W-:Y:S01]  /*9ae0*/  FMUL R21, R21, 1.4426950216293334961 ;  /* 0x3fb8aa3b15157820 */ /* 0x000fe20000400000 */
[----:B------:R-:W-:Y:S01]  /*9af0*/  FMUL R23, R23, 1.4426950216293334961 ;  /* 0x3fb8aa3b17177820 */ /* 0x000fe20000400000 */
[----:B------:R-:W-:Y:S01]  /*9b00*/  MUFU.EX2 R139, R22 ;  /* 0x00000016008b7308 */ /* 0x000fe20000000800 */
[----:B------:R-:W-:Y:S01]  /*9b10*/  FMUL R24, R24, 1.4426950216293334961 ;  /* 0x3fb8aa3b18187820 */ /* 0x000fe20000400000 */
[----:B------:R-:W-:Y:S01]  /*9b20*/  FMUL R27, R27, 1.4426950216293334961 ;  /* 0x3fb8aa3b1b1b7820 */ /* 0x000fe20000400000 */
[----:B------:R-:W-:Y:S01]  /*9b30*/  F2FP.SATFINITE.E4M3.F32.PACK_AB_MERGE_C R11, R30, R11, RZ ;  /* 0x0000000b1e0b723e */ /* 0x000fe200048070ff */
[----:B----4-:R-:W-:-:S04]  /*9b40*/  FADD R30, R17, R7 ;  /* 0x00000007111e7221 */ /* 0x010fc80000000000 */
[----:B------:R-:W1:Y:S01]  /*9b50*/  MUFU.EX2 R138, R25 ;  /* 0x00000019008a7308 */ /* 0x000e620000000800 */
[----:B------:R-:W-:-:S07]  /*9b60*/  F2FP.SATFINITE.E4M3.F32.PACK_AB_MERGE_C R13, R17, R60, RZ ;  /* 0x0000003c110d723e */ /* 0x000fce00048070ff */
[----:B------:R-:W-:Y:S08]  /*9b70*/  MUFU.EX2 R80, R26 ;  /* 0x0000001a00507308 */ /* 0x000ff00000000800 */
[----:B------:R-:W2:Y:S01]  /*9b80*/  MUFU.EX2 R136, R29 ;  /* 0x0000001d00887308 */ /* 0x000ea20000000800 */
[----:B0-----:R-:W-:Y:S01]  /*9b90*/  SHF.R.S32.HI R17, RZ, 0x2, R82 ;  /* 0x00000002ff117819 */ /* 0x001fe20000011452 */
[----:B------:R-:W-:Y:S06]  /*9ba0*/  STS.U8 [R81+UR9+0x7080], R43 ;  /* 0x0070802b51007988 */ /* 0x000fec0008000009 */
[----:B------:R-:W-:Y:S01]  /*9bb0*/  MUFU.EX2 R141, R21 ;  /* 0x00000015008d7308 */ /* 0x000fe20000000800 */
[----:B------:R-:W-:Y:S07]  /*9bc0*/  STS.U8 [R81+UR9+0x7180], R78 ;  /* 0x0071804e51007988 */ /* 0x000fee0008000009 */
[----:B------:R-:W0:Y:S01]  /*9bd0*/  MUFU.EX2 R140, R23 ;  /* 0x00000017008c7308 */ /* 0x000e220000000800 */
[----:B------:R-:W-:Y:S07]  /*9be0*/  STS.U8 [R81+UR9+0x7280], R39 ;  /* 0x0072802751007988 */ /* 0x000fee0008000009 */
[----:B------:R-:W-:Y:S08]  /*9bf0*/  MUFU.EX2 R137, R24 ;  /* 0x0000001800897308 */ /* 0x000ff00000000800 */
[----:B------:R-:W3:Y:S01]  /*9c00*/  MUFU.EX2 R7, R27 ;  /* 0x0000001b00077308 */ /* 0x000ee20000000800 */
[----:B------:R-:W-:Y:S01]  /*9c10*/  STS.U8 [R81+UR9+0x7380], R79 ;  /* 0x0073804f51007988 */ /* 0x000fe20008000009 */
[----:B------:R-:W-:Y:S01]  /*9c20*/  SGXT R17, R17, 0x1 ;  /* 0x000000011111781a */ /* 0x000fe20000000200 */
[----:B------:R-:W-:-:S02]  /*9c30*/  IMAD.SHL.U32 R20, R82, 0x20, RZ ;  /* 0x0000002052147824 */ /* 0x000fc400078e00ff */
[----:B------:R-:W-:Y:S01]  /*9c40*/  STS.U8 [R81+UR9+0x7480], R18 ;  /* 0x0074801251007988 */ /* 0x000fe20008000009 */
[----:B------:R-:W-:-:S03]  /*9c50*/  F2FP.SATFINITE.E4M3.F32.PACK_AB_MERGE_C R32, R33, R32, RZ ;  /* 0x000000202120723e */ /* 0x000fc600048070ff */
[----:B------:R-:W-:Y:S01]  /*9c60*/  STS.U8 [R81+UR9+0x7580], R44 ;  /* 0x0075802c51007988 */ /* 0x000fe20008000009 */
[----:B------:R-:W-:Y:S02]  /*9c70*/  F2FP.SATFINITE.E4M3.F32.PACK_AB_MERGE_C R35, R54, R35, RZ ;  /* 0x000000233623723e */ /* 0x000fe400048070ff */
[----:B------:R-:W-:Y:S01]  /*9c80*/  F2FP.SATFINITE.E4M3.F32.PACK_AB_MERGE_C R37, R56, R37, RZ ;  /* 0x000000253825723e */ /* 0x000fe200048070ff */
[----:B------:R-:W-:Y:S01]  /*9c90*/  STS.U8 [R81+UR9+0x7680], R50 ;  /* 0x0076803251007988 */ /* 0x000fe20008000009 */
[----:B------:R-:W-:Y:S02]  /*9ca0*/  F2FP.SATFINITE.E4M3.F32.PACK_AB_MERGE_C R241, R4, R241, R13 ;  /* 0x000000f104f1723e */ /* 0x000fe4000480700d */
[----:B------:R-:W-:Y:S01]  /*9cb0*/  LOP3.LUT R17, R17, 0x90, RZ, 0xc0, !PT ;  /* 0x0000009011117812 */ /* 0x000fe200078ec0ff */
[----:B------:R-:W-:Y:S01]  /*9cc0*/  STS.U8 [R81+UR9+0x7780], R46 ;  /* 0x0077802e51007988 */ /* 0x000fe20008000009 */
[----:B------:R-:W-:Y:S02]  /*9cd0*/  F2FP.SATFINITE.E4M3.F32.PACK_AB_MERGE_C R9, R47, R45, RZ ;  /* 0x0000002d2f09723e */ /* 0x000fe400048070ff */
[----:B-1----:R-:W-:Y:S01]  /*9ce0*/  F2FP.SATFINITE.E4M3.F32.PACK_AB_MERGE_C R242, R138, R139, RZ ;  /* 0x0000008b8af2723e */ /* 0x002fe200048070ff */
[----:B------:R-:W-:Y:S01]  /*9cf0*/  STS.U8 [R81+UR9+0x7880], R40 ;  /* 0x0078802851007988 */ /* 0x000fe20008000009 */
[----:B--2---:R-:W-:-:S03]  /*9d00*/  F2FP.SATFINITE.E4M3.F32.PACK_AB_MERGE_C R4, R136, R80, RZ ;  /* 0x000000508804723e */ /* 0x004fc600048070ff */
[----:B------:R-:W-:Y:S01]  /*9d10*/  STS.U8 [R81+UR9+0x7980], R36 ;  /* 0x0079802451007988 */ /* 0x000fe20008000009 */
[----:B------:R-:W-:Y:S02]  /*9d20*/  F2FP.SATFINITE.E4M3.F32.PACK_AB_MERGE_C R245, R28, R245, R32 ;  /* 0x000000f51cf5723e */ /* 0x000fe40004807020 */
[----:B------:R-:W-:Y:S01]  /*9d30*/  F2FP.SATFINITE.E4M3.F32.PACK_AB_MERGE_C R244, R5, R244, R11 ;  /* 0x000000f405f4723e */ /* 0x000fe2000480700b */
[----:B------:R-:W-:Y:S01]  /*9d40*/  STS.U8 [R81+UR9+0x7a80], R16 ;  /* 0x007a801051007988 */ /* 0x000fe20008000009 */
[----:B------:R-:W-:Y:S02]  /*9d50*/  F2FP.SATFINITE.E4M3.F32.PACK_AB_MERGE_C R246, R31, R246, R35 ;  /* 0x000000f61ff6723e */ /* 0x000fe40004807023 */
[----:B------:R-:W-:Y:S01]  /*9d60*/  F2FP.SATFINITE.E4M3.F32.PACK_AB_MERGE_C R247, R34, R247, R37 ;  /* 0x000000f722f7723e */ /* 0x000fe20004807025 */
[----:B------:R-:W-:Y:S01]  /*9d70*/  STS.U8 [R81+UR9+0x7b80], R10 ;  /* 0x007b800a51007988 */ /* 0x000fe20008000009 */
[----:B------:R-:W-:Y:S02]  /*9d80*/  LOP3.LUT R17, R17, 0xf60, R20, 0xf8, !PT ;  /* 0x00000f6011117812 */ /* 0x000fe400078ef814 */
[----:B------:R-:W-:Y:S01]  /*9d90*/  F2FP.SATFINITE.E4M3.F32.PACK_AB_MERGE_C R240, R19, R240, R9 ;  /* 0x000000f013f0723e */ /* 0x000fe20004807009 */
[----:B------:R-:W-:Y:S01]  /*9da0*/  STS.U8 [R81+UR9+0x7c80], R6 ;  /* 0x007c800651007988 */ /* 0x000fe20008000009 */
[----:B0-----:R-:W-:-:S02]  /*9db0*/  F2FP.SATFINITE.E4M3.F32.PACK_AB_MERGE_C R242, R140, R141, R242 ;  /* 0x0000008d8cf2723e */ /* 0x001fc400048070f2 */
[----:B---3--:R-:W-:Y:S01]  /*9dc0*/  F2FP.SATFINITE.E4M3.F32.PACK_AB_MERGE_C R243, R7, R137, R4 ;  /* 0x0000008907f3723e */ /* 0x008fe20004807004 */
[----:B------:R-:W-:Y:S01]  /*9dd0*/  STS.U8 [R81+UR9+0x7d80], R8 ;  /* 0x007d800851007988 */ /* 0x000fe20008000009 */
[----:B------:R-:W-:-:S03]  /*9de0*/  FADD R0, -R2, R0 ;  /* 0x0000000002007221 */ /* 0x000fc60000000100 */
[----:B------:R-:W-:Y:S01]  /*9df0*/  STS.U8 [R81+UR9+0x7e80], R12 ;  /* 0x007e800c51007988 */ /* 0x000fe20008000009 */
[----:B------:R-:W-:-:S03]  /*9e00*/  FADD R141, R141, R30 ;  /* 0x0000001e8d8d7221 */ /* 0x000fc60000000000 */
[----:B------:R-:W-:Y:S01]  /*9e10*/  STS.U8 [R81+UR9+0x7f80], R14 ;  /* 0x007f800e51007988 */ /* 0x000fe20008000009 */
[----:B------:R-:W-:-:S03]  /*9e20*/  FMUL R0, R0, 1.4426950216293334961 ;  /* 0x3fb8aa3b00007820 */ /* 0x000fc60000400000 */
[----:B------:R0:W-:Y:S04]  /*9e30*/  STS.128 [R17+UR9+0x4000], R244 ;  /* 0x004000f411007988 */ /* 0x0001e80008000c09 */
[----:B------:R1:W-:Y:S01]  /*9e40*/  STS.128 [R15+UR9+0x4000], R240 ;  /* 0x004000f00f007988 */ /* 0x0003e20008000c09 */
[----:B------:R-:W2:Y:S01]  /*9e50*/  MUFU.EX2 R0, R0 ;  /* 0x0000000000007308 */ /* 0x000ea20000000800 */
[----:B0-----:R-:W-:Y:S02]  /*9e60*/  IMAD.MOV.U32 R247, RZ, RZ, R80 ;  /* 0x000000fffff77224 */ /* 0x001fe400078e0050 */
[----:B------:R-:W-:Y:S02]  /*9e70*/  IMAD.MOV.U32 R246, RZ, RZ, R7 ;  /* 0x000000fffff67224 */ /* 0x000fe400078e0007 */
[----:B-1----:R-:W2:Y:S01]  /*9e80*/  LDTM.x128 R4, tmem[UR15] ;  /* 0x0000000f000479ee */ /* 0x002ea200083c0000 */
[----:B------:R-:W-:Y:S01]  /*9e90*/  NOP ;  /* 0x0000000000007918 */ /* 0x000fe20000000000 */
[C---:B--2---:R-:W-:Y:S01]  /*9ea0*/  FMUL R4, R0.reuse, R4 ;  /* 0x0000000400047220 */ /* 0x044fe20000400000 */
        /* <DEDUP_REMOVED lines=127> */
[----:B------:R0:W-:Y:S01]  /*a6a0*/  STTM.x128 tmem[UR15], R4 ;  /* 0x00000004000079ed */ /* 0x0001e200083c000f */
[----:B------:R-:W1:Y:S02]  /*a6b0*/  FENCE.VIEW.ASYNC.T ;  /* 0x00000000000073c6 */ /* 0x000e640000000200 */
[----:B-1----:R-:W-:Y:S01]  /*a6c0*/  BAR.SYNC.DEFER_BLOCKING 0x0 ;  /* 0x0000000000007b1d */ /* 0x002fe20000010000 */
[----:B------:R-:W-:-:S05]  /*a6d0*/  FADD R140, R140, R141 ;  /* 0x0000008d8c8c7221 */ /* 0x000fca0000000000 */
[----:B------:R1:W-:Y:S06]  /*a6e0*/  MEMBAR.ALL.CTA ;  /* 0x0000000000007992 */ /* 0x0003ec0000008000 */
[----:B-1----:R-:W1:Y:S01]  /*a6f0*/  FENCE.VIEW.ASYNC.S ;  /* 0x00000000000073c6 */ /* 0x002e620000000000 */
[----:B------:R-:W-:-:S04]  /*a700*/  FADD R139, R139, R140 ;  /* 0x0000008c8b8b7221 */ /* 0x000fc80000000000 */
[----:B------:R-:W-:-:S04]  /*a710*/  FADD R138, R138, R139 ;  /* 0x0000008b8a8a7221 */ /* 0x000fc80000000000 */
[----:B------:R-:W-:-:S04]  /*a720*/  FADD R138, R137, R138 ;  /* 0x0000008a898a7221 */ /* 0x000fc80000000000 */
[----:B------:R-:W-:Y:S01]  /*a730*/  FADD R138, R246, R138 ;  /* 0x0000008af68a7221 */ /* 0x000fe20000000000 */
[----:B------:R-:W-:Y:S01]  /*a740*/  ULEA UR35, UR32, UR9, 0x3 ;  /* 0x0000000920237291 */ /* 0x000fe2000f8e18ff */
[----:B------:R-:W-:-:S03]  /*a750*/  UMOV UR24, UR4 ;  /* 0x0000000400187c82 */ /* 0x000fc60008000000 */
[----:B------:R-:W-:Y:S01]  /*a760*/  UIADD3 UR35, UPT, UPT, UR35, 0x8000, URZ ;  /* 0x0000800023237890 */ /* 0x000fe2000fffe0ff */
[----:B-1----:R-:W-:Y:S01]  /*a770*/  BAR.SYNC.DEFER_BLOCKING 0x0 ;  /* 0x0000000000007b1d */ /* 0x002fe20000010000 */
[----:B0-----:R-:W-:-:S04]  /*a780*/  FADD R5, R247, R138 ;  /* 0x0000008af7057221 */ /* 0x001fc80000000000 */
[----:B------:R-:W-:Y:S01]  /*a790*/  FADD R5, R136, R5 ;  /* 0x0000000588057221 */ /* 0x000fe20000000000 */
[----:B------:R-:W-:Y:S06]  /*a7a0*/  BRA.U UP2, `(.L_x_18) ;  /* 0x0000000102287547 */ /* 0x000fec000b800000 */
[----:B------:R-:W-:Y:S01]  /*a7b0*/  UMOV UR6, UR35 ;  /* 0x0000002300067c82 */ /* 0x000fe20008000000 */
[----:B------:R-:W-:Y:S01]  /*a7c0*/  UMOV UR7, URZ ;  /* 0x000000ff00077c82 */ /* 0x000fe20008000000 */
[----:B------:R-:W-:Y:S01]  /*a7d0*/  UMOV UR22, UR5 ;  /* 0x0000000500167c82 */ /* 0x000fe20008000000 */
[----:B------:R-:W-:Y:S01]  /*a7e0*/  UMOV UR23, 0xc0004010 ;  /* 0xc000401000177882 */ /* 0x000fe20000000000 */
[----:B------:R-:W-:Y:S01]  /*a7f0*/  UMOV UR26, 0x0 ;  /* 0x00000000001a7882 */ /* 0x000fe20000000000 */
[----:B------:R-:W-:Y:S01]  /*a800*/  UMOV UR27, 0x8200010 ;  /* 0x08200010001b7882 */ /* 0x000fe20000000000 */
[----:B------:R-:W-:Y:S01]  /*a810*/  UMOV UR6, UR6 ;  /* 0x0000000600067c82 */ /* 0x000fe20008000000 */
[----:B------:R0:W-:Y:S01]  /*a820*/  UTCQMMA gdesc[UR16], gdesc[UR22], tmem[UR36], tmem[UR26], idesc[UR27], UPT ;  /* 0x00ff1a16100075ea */ /* 0x0001e2000b800324 */
[----:B------:R0:W-:Y:S01]  /*a830*/  UTCBAR [UR6], URZ ;  /* 0x000000ff060073e9 */ /* 0x0001e200080000ff */
[----:B------:R-:W-:Y:S02]  /*a840*/  NOP ;  /* 0x0000000000007918 */ /* 0x000fe40000000000 */
.L_x_18:
[----:B------:R-:W-:Y:S01]  /*a850*/  ISETP.GE.U32.AND P0, PT, R3, UR18, PT ;  /* 0x0000001203007c0c */ /* 0x000fe2000bf06070 */
[----:B------:R-:W-:Y:S01]  /*a860*/  UIADD3 UR32, UPT, UPT, UR32, 0x1, URZ ;  /* 0x0000000120207890 */ /* 0x000fe2000fffe0ff */
[----:B------:R-:W-:Y:S01]  /*a870*/  IMAD.U32 R36, RZ, RZ, UR24 ;  /* 0x00000018ff247e24 */ /* 0x000fe2000f8e00ff */
[----:B------:R-:W-:Y:S01]  /*a880*/  UIADD3 UR34, UPT, UPT, UR19, UR34, URZ ;  /* 0x0000002213227290 */ /* 0x000fe2000fffe0ff */
[----:B------:R-:W-:Y:S01]  /*a890*/  ISETP.GE.U32.AND.EX P0, PT, R132, RZ, PT, P0 ;  /* 0x000000ff8400720c */ /* 0x000fe20003f06100 */
[----:B------:R-:W-:Y:S01]  /*a8a0*/  UISETP.GT.AND UP3, UPT, UR32, 0x1, UPT ;  /* 0x000000012000788c */ /* 0x000fe2000bf64270 */
[----:B------:R-:W-:Y:S01]  /*a8b0*/  FFMA R252, R0, R252, R5 ;  /* 0x000000fc00fc7223 */ /* 0x000fe20000000005 */
[----:B------:R-:W-:Y:S01]  /*a8c0*/  UIADD3 UR33, UPT, UPT, UR20, UR33, URZ ;  /* 0x0000002114217290 */ /* 0x000fe2000fffe0ff */
[----:B------:R-:W-:Y:S01]  /*a8d0*/  IMAD.MOV.U32 R0, RZ, RZ, R2 ;  /* 0x000000ffff007224 */ /* 0x000fe200078e0002 */
[----:B0-----:R-:W-:Y:S02]  /*a8e0*/  USEL UR6, URZ, 0x1, !UP3 ;  /* 0x00000001ff067887 */ /* 0x001fe4000d800000 */
[----:B------:R-:W-:-:S02]  /*a8f0*/  USEL UR32, UR32, URZ, !UP3 ;  /* 0x000000ff20207287 */ /* 0x000fc4000d800000 */
[----:B------:R-:W-:-:S04]  /*a900*/  ULOP3.LUT UR4, UR4, UR6, URZ, 0x3c, !UPT ;  /* 0x0000000604047292 */ /* 0x000fc8000f8e3cff */
[----:B------:R-:W-:Y:S08]  /*a910*/  @!P0 BRA `(.L_x_19) ;  /* 0xffffffc400808947 */ /* 0x000ff0000383ffff */
[----:B------:R-:W-:Y:S01]  /*a920*/  UISETP.GE.AND UP1, UPT, UR37, 0x1, UPT ;  /* 0x000000012500788c */ /* 0x000fe2000bf26270 */
[----:B------:R-:W-:-:S08]  /*a930*/  IMAD.MOV.U32 R0, RZ, RZ, R2 ;  /* 0x000000ffff007224 */ /* 0x000fd000078e0002 */
[----:B------:R-:W-:Y:S05]  /*a940*/  BRA.U !UP1, `(.L_x_14) ;  /* 0x0000000109147547 */ /* 0x000fea000b800000 */
[----:B------:R-:W-:-:S06]  /*a950*/  USHF.L.U32 UR4, UR24, 0x1f, URZ ;  /* 0x0000001f18047899 */ /* 0x000fcc00080006ff */
[----:B------:R-:W-:-:S04]  /*a960*/  IMAD.U32 R0, RZ, RZ, UR4 ;  /* 0x00000004ff007e24 */ /* 0x000fc8000f8e00ff */
[----:B------:R-:W0:Y:S02]  /*a970*/  SYNCS.PHASECHK.TRANS64.TRYWAIT P0, [UR35], R0 ;  /* 0x00000000ff0075a7 */ /* 0x000e240008001123 */
[----:B0-----:R-:W-:Y:S05]  /*a980*/  @!P0 BRA `(.L_x_20) ;  /* 0x0000004c00f88947 */ /* 0x001fea0003800000 */
.L_x_26:
[----:B------:R-:W-:-:S07]  /*a990*/  IMAD.MOV.U32 R0, RZ, RZ, R2 ;  /* 0x000000ffff007224 */ /* 0x000fce00078e0002 */
.L_x_14:
[----:B------:R-:W0:Y:S01]  /*a9a0*/  S2R R2, SR_TID.X ;  /* 0x0000000000027919 */ /* 0x000e220000002100 */
[C---:B------:R-:W-:Y:S01]  /*a9b0*/  FSETP.GEU.AND P1, PT, R252.reuse, 1.175494350822287508e-38, PT ;  /* 0x00800000fc00780b */ /* 0x040fe20003f2e000 */
[----:B------:R-:W2:Y:S01]  /*a9c0*/  LDCU.64 UR4, c[0x0][0x3e0] ;  /* 0x00007c00ff0477ac */ /* 0x000ea20008000a00 */
[C---:B------:R-:W-:Y:S01]  /*a9d0*/  FSETP.GT.AND P0, PT, |R252|.reuse, 8.50705917302346158658e+37, PT ;  /* 0x7e800000fc00780b */ /* 0x040fe20003f04200 */
[----:B------:R-:W3:Y:S08]  /*a9e0*/  LDC.64 R184, c[0x0][0x398] ;  /* 0x0000e600ffb87b82 */ /* 0x000ef00000000a00 */
[----:B------:R-:W-:Y:S01]  /*a9f0*/  BAR.SYNC.DEFER_BLOCKING 0x0 ;  /* 0x0000000000007b1d */ /* 0x000fe20000010000 */
[----:B------:R-:W-:-:S02]  /*aa00*/  FSETP.GEU.AND P2, PT, |R252|, 1.175494350822287508e-38, PT ;  /* 0x00800000fc00780b */ /* 0x000fc40003f4e200 */
[----:B------:R-:W-:-:S03]  /*aa10*/  FSEL R3, RZ, -23, P1 ;  /* 0xc1b80000ff037808 */ /* 0x000fc60000800000 */
[----:B------:R-:W4:Y:S02]  /*aa20*/  LDCU.64 UR6, c[0x0][0x3e0] ;  /* 0x00007c00ff0677ac */ /* 0x000f240008000a00 */
[----:B------:R-:W5:Y:S01]  /*aa30*/  LDC R222, c[0x0][0x3e8] ;  /* 0x0000fa00ffde7b82 */ /* 0x000f620000000800 */
[----:B--2---:R-:W-:Y:S02]  /*aa40*/  UIMAD UR4, UR8, UR4, URZ ;  /* 0x00000004080472a4 */ /* 0x004fe4000f8e02ff */
[----:B----4-:R-:W-:Y:S01]  /*aa50*/  UIMAD UR6, UR8, UR6, URZ ;  /* 0x00000006080672a4 */ /* 0x010fe2000f8e02ff */
[----:B0-----:R-:W-:Y:S01]  /*aa60*/  LOP3.LUT P4, RZ, R2, 0x7f, RZ, 0xc0, !PT ;  /* 0x0000007f02ff7812 */ /* 0x001fe2000788c0ff */
[----:B------:R-:W-:Y:S01]  /*aa70*/  FMUL R2, R252, 8388608 ;  /* 0x4b000000fc027820 */ /* 0x000fe20000400000 */
[----:B-----5:R-:W-:-:S04]  /*aa80*/  IMAD R134, R222, 0x5f, RZ ;  /* 0x0000005fde867824 */ /* 0x020fc800078e02ff */
[----:B------:R-:W-:Y:S01]  /*aa90*/  FSEL R2, R2, R252, !P1 ;  /* 0x000000fc02027208 */ /* 0x000fe20004800000 */
[----:B------:R-:W-:Y:S01]  /*aaa0*/  @P0 FMUL R252, R252, 0.25 ;  /* 0x3e800000fcfc0820 */ /* 0x000fe20000400000 */
[----:B------:R-:W-:Y:S02]  /*aab0*/  IMAD R136, R222, 0x60, RZ ;  /* 0x00000060de887824 */ /* 0x000fe400078e02ff */
[C---:B------:R-:W-:Y:S01]  /*aac0*/  FSETP.NEU.AND P1, PT, R2.reuse, RZ, PT ;  /* 0x000000ff0200720b */ /* 0x040fe20003f2d000 */
[----:B------:R-:W-:Y:S02]  /*aad0*/  VIADD R135, R2, 0xc0cafb0d ;  /* 0xc0cafb0d02877836 */ /* 0x000fe40000000000 */
[----:B------:R-:W-:Y:S01]  /*aae0*/  @!P2 FMUL R252, R252, 16777216 ;  /* 0x4b800000fcfca820 */ /* 0x000fe20000400000 */
[----:B------:R-:W0:Y:S02]  /*aaf0*/  @!P4 SYNCS.CCTL.IV [UR9+0x8000] ;  /* 0x00800000ff00c9b1 */ /* 0x000e240008000009 */
[----:B0-----:R-:W-:Y:S01]  /*ab00*/  BAR.SYNC.DEFER_BLOCKING 0x0 ;  /* 0x0000000000007b1d */ /* 0x001fe20000010000 */
[C---:B------:R-:W-:Y:S01]  /*ab10*/  IMAD R138, R222.reuse, 0x61, RZ ;  /* 0x00000061de8a7824 */ /* 0x040fe200078e02ff */
[----:B------:R-:W-:Y:S01]  /*ab20*/  LOP3.LUT R135, R135, 0xff800000, RZ, 0xc0, !PT ;  /* 0xff80000087877812 */ /* 0x000fe200078ec0ff */
[----:B------:R-:W-:-:S02]  /*ab30*/  IMAD R140, R222, 0x62, RZ ;  /* 0x00000062de8c7824 */ /* 0x000fc400078e02ff */
[----:B------:R-:W-:Y:S01]  /*ab40*/  IMAD R142, R222, 0x63, RZ ;  /* 0x00000063de8e7824 */ /* 0x000fe200078e02ff */
[----:B------:R-:W-:Y:S01]  /*ab50*/  I2FP.F32.S32 R132, R135 ;  /* 0x0000008700847245 */ /* 0x000fe20000201400 */
[----:B------:R-:W-:Y:S01]  /*ab60*/  IMAD.IADD R135, R2, 0x1, -R135 ;  /* 0x0000000102877824 */ /* 0x000fe200078e0a87 */
[----:B-1----:R-:W0:Y:S01]  /*ab70*/  LDTM.x128 R4, tmem[UR15] ;  /* 0x0000000f000479ee */ /* 0x002e2200083c0000 */
[----:B------:R-:W-:Y:S02]  /*ab80*/  IMAD R144, R222, 0x64, RZ ;  /* 0x00000064de907824 */ /* 0x000fe400078e02ff */
[----:B------:R-:W-:Y:S01]  /*ab90*/  FFMA.FTZ R3, R132, 1.1920928955078125e-07, R3 ;  /* 0x3400000084037823 */ /* 0x000fe20000010003 */
[----:B------:R-:W-:Y:S01]  /*aba0*/  FADD R135, R135, -1 ;  /* 0xbf80000087877421 */ /* 0x000fe20000000000 */
[----:B------:R-:W1:Y:S01]  /*abb0*/  MUFU.RCP R132, R252 ;  /* 0x000000fc00847308 */ /* 0x000e620000001000 */
[C---:B------:R-:W-:Y:S02]  /*abc0*/  IMAD R146, R222.reuse, 0x65, RZ ;  /* 0x00000065de927824 */ /* 0x040fe400078e02ff */
[----:B------:R-:W-:-:S02]  /*abd0*/  IMAD R148, R222, 0x66, RZ ;  /* 0x00000066de947824 */ /* 0x000fc400078e02ff */
[C---:B------:R-:W-:Y:S02]  /*abe0*/  IMAD R150, R222.reuse, 0x67, RZ ;  /* 0x00000067de967824 */ /* 0x040fe400078e02ff */
[C---:B------:R-:W-:Y:S02]  /*abf0*/  IMAD R152, R222.reuse, 0x68, RZ ;  /* 0x00000068de987824 */ /* 0x040fe400078e02ff */
[C---:B------:R-:W-:Y:S01]  /*ac00*/  IMAD R154, R222.reuse, 0x69, RZ ;  /* 0x00000069de9a7824 */ /* 0x040fe200078e02ff */
[----:B------:R-:W2:Y:S01]  /*ac10*/  @!P4 SYNCS.CCTL.IV [UR9+0x8008] ;  /* 0x00800800ff00c9b1 */ /* 0x000ea20008000009 */
[----:B------:R-:W-:Y:S01]  /*ac20*/  NOP ;  /* 0x0000000000007918 */ /* 0x000fe20000000000 */
[C---:B------:R-:W-:Y:S02]  /*ac30*/  IMAD R156, R222.reuse, 0x6a, RZ ;  /* 0x0000006ade9c7824 */ /* 0x040fe400078e02ff */
[C---:B------:R-:W-:Y:S02]  /*ac40*/  IMAD R158, R222.reuse, 0x6b, RZ ;  /* 0x0000006bde9e7824 */ /* 0x040fe400078e02ff */
[----:B------:R-:W-:-:S02]  /*ac50*/  IMAD R160, R222, 0x6c, RZ ;  /* 0x0000006cdea07824 */ /* 0x000fc400078e02ff */
[----:B0-----:R-:W-:Y:S01]  /*ac60*/  @P0 FMUL R12, R12, 0.25 ;  /* 0x3e8000000c0c0820 */ /* 0x001fe20000400000 */
[----:B------:R-:W-:Y:S01]  /*ac70*/  @P0 FMUL R13, R13, 0.25 ;  /* 0x3e8000000d0d0820 */ /* 0x000fe20000400000 */
[----:B------:R-:W-:Y:S01]  /*ac80*/  @P0 FMUL R20, R20, 0.25 ;  /* 0x3e80000014140820 */ /* 0x000fe20000400000 */
[----:B------:R-:W-:Y:S01]  /*ac90*/  @P0 FMUL R21, R21, 0.25 ;  /* 0x3e80000015150820 */ /* 0x000fe20000400000 */
[----:B------:R-:W-:Y:S01]  /*aca0*/  @!P2 FMUL R12, R12, 16777216 ;  /* 0x4b8000000c0ca820 */ /* 0x000fe20000400000 */
[----:B------:R-:W-:Y:S01]  /*acb0*/  @!P2 FMUL R13, R13, 16777216 ;  /* 0x4b8000000d0da820 */ /* 0x000fe20000400000 */
[----:B------:R-:W-:Y:S01]  /*acc0*/  @!P2 FMUL R20, R20, 16777216 ;  /* 0x4b8000001414a820 */ /* 0x000fe20000400000 */
[----:B------:R-:W-:Y:S01]  /*acd0*/  @!P2 FMUL R21, R21, 16777216 ;  /* 0x4b8000001515a820 */ /* 0x000fe20000400000 */
[C---:B-1----:R-:W-:Y:S01]  /*ace0*/  FMUL R12, R132.reuse, R12 ;  /* 0x0000000c840c7220 */ /* 0x042fe20000400000 */
[C---:B------:R-:W-:Y:S01]  /*acf0*/  FMUL R13, R132.reuse, R13 ;  /* 0x0000000d840d7220 */ /* 0x040fe20000400000 */
[C---:B------:R-:W-:Y:S01]  /*ad00*/  FMUL R20, R132.reuse, R20 ;  /* 0x0000001484147220 */ /* 0x040fe20000400000 */
[----:B------:R-:W-:Y:S01]  /*ad10*/  FMUL R137, R132, R21 ;  /* 0x0000001584897220 */ /* 0x000fe20000400000 */
[----:B------:R-:W-:Y:S01]  /*ad20*/  @P0 FMUL R22, R22, 0.25 ;  /* 0x3e80000016160820 */ /* 0x000fe20000400000 */
[----:B------:R-:W-:Y:S01]  /*ad30*/  @P0 FMUL R23, R23, 0.25 ;  /* 0x3e80000017170820 */ /* 0x000fe20000400000 */
[----:B------:R-:W-:Y:S01]  /*ad40*/  F2FP.SATFINITE.E4M3.F32.PACK_AB_MERGE_C R21, R13, R12, RZ ;  /* 0x0000000c0d15723e */ /* 0x000fe200048070ff */
[----:B------:R-:W-:Y:S01]  /*ad50*/  @P0 FMUL R4, R4, 0.25 ;  /* 0x3e80000004040820 */ /* 0x000fe20000400000 */
[----:B------:R-:W-:Y:S01]  /*ad60*/  F2FP.SATFINITE.E4M3.F32.PACK_AB_MERGE_C R12, R137, R20, RZ ;  /* 0x00000014890c723e */ /* 0x000fe200048070ff */
[----:B------:R-:W-:-:S02]  /*ad70*/  IMAD.MOV.U32 R20, RZ, RZ, 0x3dc6b27f ;  /* 0x3dc6b27fff147424 */ /* 0x000fc400078e00ff */
[----:B------:R-:W-:Y:S01]  /*ad80*/  @!P2 FMUL R22, R22, 16777216 ;  /* 0x4b8000001616a820 */ /* 0x000fe20000400000 */
[----:B------:R-:W-:Y:S01]  /*ad90*/  @!P2 FMUL R23, R23, 16777216 ;  /* 0x4b8000001717a820 */ /* 0x000fe20000400000 */
[----:B------:R-:W-:Y:S01]  /*ada0*/  @P0 FMUL R5, R5, 0.25 ;  /* 0x3e80000005050820 */ /* 0x000fe20000400000 */
[C---:B------:R-:W-:Y:S01]  /*adb0*/  FFMA.FTZ R20, R135.reuse, R20, -0.16845393180847167969 ;  /* 0xbe2c7f3087147423 */ /* 0x040fe20000010014 */
[C---:B------:R-:W-:Y:S01]  /*adc0*/  FMUL R22, R132.reuse, R22 ;  /* 0x0000001684167220 */ /* 0x040fe20000400000 */
[----:B------:R-:W-:Y:S01]  /*add0*/  FMUL R23, R132, R23 ;  /* 0x0000001784177220 */ /* 0x000fe20000400000 */
[----:B------:R-:W-:Y:S01]  /*ade0*/  @P0 FMUL R6, R6, 0.25 ;  /* 0x3e80000006060820 */ /* 0x000fe20000400000 */
[----:B------:R-:W-:Y:S01]  /*adf0*/  FFMA.FTZ R20, R135, R20, 0.1716887056827545166 ;  /* 0x3e2fcf2a87147423 */ /* 0x000fe20000010014 */
[----:B------:R-:W-:Y:S01]  /*ae00*/  @P0 FMUL R7, R7, 0.25 ;  /* 0x3e80000007070820 */ /* 0x000fe20000400000 */
[----:B------:R-:W-:Y:S01]  /*ae10*/  @P0 FMUL R8, R8, 0.25 ;  /* 0x3e80000008080820 */ /* 0x000fe20000400000 */
[----:B------:R-:W-:Y:S01]  /*ae20*/  F2FP.SATFINITE.E4M3.F32.PACK_AB_MERGE_C R13, R23, R22, RZ ;  /* 0x00000016170d723e */ /* 0x000fe200048070ff */
[----:B------:R-:W-:Y:S01]  /*ae30*/  FFMA.FTZ R20, R135, R20, -0.17900948226451873779 ;  /* 0xbe374e4387147423 */ /* 0x000fe20000010014 */
[----:B------:R-:W-:Y:S01]  /*ae40*/  @P0 FMUL R9, R9, 0.25 ;  /* 0x3e80000009090820 */ /* 0x000fe20000400000 */
[----:B------:R-:W-:Y:S01]  /*ae50*/  @P0 FMUL R10, R10, 0.25 ;  /* 0x3e8000000a0a0820 */ /* 0x000fe20000400000 */
[----:B------:R-:W-:Y:S01]  /*ae60*/  @P0 FMUL R11, R11, 0.25 ;  /* 0x3e8000000b0b0820 */ /* 0x000fe20000400000 */
[----:B------:R-:W-:Y:S01]  /*ae70*/  FFMA.FTZ R20, R135, R20, 0.20512372255325317383 ;  /* 0x3e520bf487147423 */ /* 0x000fe20000010014 */
[----:B------:R-:W-:Y:S01]  /*ae80*/  @P0 FMUL R14, R14, 0.25 ;  /* 0x3e8000000e0e0820 */ /* 0x000fe20000400000 */
[----:B------:R-:W-:Y:S01]  /*ae90*/  @P0 FMUL R15, R15, 0.25 ;  /* 0x3e8000000f0f0820 */ /* 0x000fe20000400000 */
[----:B------:R-:W-:Y:S01]  /*aea0*/  @P0 FMUL R16, R16, 0.25 ;  /* 0x3e80000010100820 */ /* 0x000fe20000400000 */
[----:B------:R-:W-:Y:S01]  /*aeb0*/  FFMA.FTZ R20, R135, R20, -0.24046532809734344482 ;  /* 0xbe763c8b87147423 */ /* 0x000fe20000010014 */
[----:B------:R-:W-:Y:S01]  /*aec0*/  @P0 FMUL R17, R17, 0.25 ;  /* 0x3e80000011110820 */ /* 0x000fe20000400000 */
[----:B------:R-:W-:Y:S01]  /*aed0*/  @P0 FMUL R18, R18, 0.25 ;  /* 0x3e80000012120820 */ /* 0x000fe20000400000 */
[----:B------:R-:W-:Y:S01]  /*aee0*/  @P0 FMUL R19, R19, 0.25 ;  /* 0x3e80000013130820 */ /* 0x000fe20000400000 */
[----:B------:R-:W-:Y:S01]  /*aef0*/  FFMA.FTZ R20, R135, R20, 0.28857114911079406738 ;  /* 0x3e93bf9987147423 */ /* 0x000fe20000010014 */
[----:B------:R-:W-:Y:S01]  /*af00*/  @P0 FMUL R24, R24, 0.25 ;  /* 0x3e80000018180820 */ /* 0x000fe20000400000 */
[----:B------:R-:W-:Y:S01]  /*af10*/  @P0 FMUL R25, R25, 0.25 ;  /* 0x3e80000019190820 */ /* 0x000fe20000400000 */
[----:B------:R-:W-:Y:S01]  /*af20*/  @P0 FMUL R26, R26, 0.25 ;  /* 0x3e8000001a1a0820 */ /* 0x000fe20000400000 */
[----:B------:R-:W-:Y:S01]  /*af30*/  FFMA.FTZ R20, R135, R20, -0.36067417263984680176 ;  /* 0xbeb8aa4987147423 */ /* 0x000fe20000010014 */
[----:B------:R-:W-:Y:S01]  /*af40*/  @P0 FMUL R27, R27, 0.25 ;  /* 0x3e8000001b1b0820 */ /* 0x000fe20000400000 */
[----:B------:R-:W-:Y:S01]  /*af50*/  @P0 FMUL R28, R28, 0.25 ;  /* 0x3e8000001c1c0820 */ /* 0x000fe20000400000 */
[----:B------:R-:W-:Y:S01]  /*af60*/  @P0 FMUL R29, R29, 0.25 ;  /* 0x3e8000001d1d0820 */ /* 0x000fe20000400000 */
[----:B------:R-:W-:Y:S01]  /*af70*/  FFMA.FTZ R20, R135, R20, 0.48089820146560668945 ;  /* 0x3ef6384a87147423 */ /* 0x000fe20000010014 */
[----:B------:R-:W-:Y:S01]  /*af80*/  @P0 FMUL R30, R30, 0.25 ;  /* 0x3e8000001e1e0820 */ /* 0x000fe20000400000 */
        /* <DEDUP_REMOVED lines=101> */
[----:B------:R-:W0:Y:S01]  /*b5e0*/  LDC.64 R22, c[0x0][0x398] ;  /* 0x0000e600ff167b82 */ /* 0x000e220000000a00 */
[----:B------:R-:W-:Y:S01]  /*b5f0*/  FFMA.FTZ R20, R135, R20, -0.72134751081466674805 ;  /* 0xbf38aa3b87147423 */ /* 0x000fe20000010014 */
[----:B------:R-:W-:Y:S01]  /*b600*/  ISETP.GE.U32.AND P0, PT, R2, 0x7f800000, PT ;  /* 0x7f8000000200780c */ /* 0x000fe20003f06070 */
[----:B------:R-:W-:Y:S01]  /*b610*/  @!P2 FMUL R16, R16, 16777216 ;  /* 0x4b8000001010a820 */ /* 0x000fe20000400000 */
[----:B------:R-:W-:Y:S01]  /*b620*/  @!P2 FMUL R17, R17, 16777216 ;  /* 0x4b8000001111a820 */ /* 0x000fe20000400000 */
[----:B------:R-:W-:Y:S01]  /*b630*/  @!P2 FMUL R14, R14, 16777216 ;  /* 0x4b8000000e0ea820 */ /* 0x000fe20000400000 */
[----:B------:R-:W-:Y:S01]  /*b640*/  @!P2 FMUL R15, R15, 16777216 ;  /* 0x4b8000000f0fa820 */ /* 0x000fe20000400000 */
[C---:B------:R-:W-:Y:S01]  /*b650*/  FMUL R20, R135.reuse, R20 ;  /* 0x0000001487147220 */ /* 0x040fe20000400000 */
[C---:B------:R-:W-:Y:S01]  /*b660*/  FMUL R16, R132.reuse, R16 ;  /* 0x0000001084107220 */ /* 0x040fe20000400000 */
[C---:B------:R-:W-:Y:S01]  /*b670*/  FMUL R17, R132.reuse, R17 ;  /* 0x0000001184117220 */ /* 0x040fe20000400000 */
[C---:B------:R-:W-:Y:S01]  /*b680*/  FMUL R14, R132.reuse, R14 ;  /* 0x0000000e840e7220 */ /* 0x040fe20000400000 */
[----:B------:R-:W-:Y:S01]  /*b690*/  FMUL R15, R132, R15 ;  /* 0x0000000f840f7220 */ /* 0x000fe20000400000 */
[----:B------:R-:W-:Y:S01]  /*b6a0*/  FMUL R20, R135, R20 ;  /* 0x0000001487147220 */ /* 0x000fe20000400000 */
[----:B------:R-:W-:Y:S01]  /*b6b0*/  @!P2 FMUL R4, R4, 16777216 ;  /* 0x4b8000000404a820 */ /* 0x000fe20000400000 */
[----:B------:R-:W-:Y:S01]  /*b6c0*/  F2FP.SATFINITE.E4M3.F32.PACK_AB_MERGE_C R16, R17, R16, RZ ;  /* 0x000000101110723e */ /* 0x000fe200048070ff */
[----:B------:R-:W-:-:S02]  /*b6d0*/  @P0 IMAD.MOV.U32 R17, RZ, RZ, 0x7f800000 ;  /* 0x7f800000ff110424 */ /* 0x000fc400078e00ff */
[----:B------:R-:W-:Y:S01]  /*b6e0*/  FFMA.FTZ R20, R135, 1.4426950216293334961, R20 ;  /* 0x3fb8aa3b87147823 */ /* 0x000fe20000010014 */
[----:B------:R-:W-:Y:S01]  /*b6f0*/  F2FP.SATFINITE.E4M3.F32.PACK_AB_MERGE_C R14, R15, R14, RZ ;  /* 0x0000000e0f0e723e */ /* 0x000fe200048070ff */
[----:B------:R-:W-:Y:S01]  /*b700*/  IMAD R15, R133, UR5, RZ ;  /* 0x00000005850f7c24 */ /* 0x000fe2000f8e02ff */
[----:B------:R-:W-:Y:S01]  /*b710*/  USHF.R.S32.HI UR5, URZ, 0x1f, UR4 ;  /* 0x0000001fff057899 */ /* 0x000fe20008011404 */
[----:B------:R-:W-:Y:S01]  /*b720*/  FADD R3, R3, R20 ;  /* 0x0000001403037221 */ /* 0x000fe20000000000 */
[----:B------:R-:W-:Y:S01]  /*b730*/  @P0 FFMA.FTZ R3, R2, R17, +INF ;  /* 0x7f80000002030423 */ /* 0x000fe20000010011 */
[----:B------:R-:W-:Y:S01]  /*b740*/  @!P2 FMUL R5, R5, 16777216 ;  /* 0x4b8000000505a820 */ /* 0x000fe20000400000 */
        /* <DEDUP_REMOVED lines=116> */
[----:B------:R-:W-:Y:S01]  /*be90*/  IMAD R17, R133, UR7, RZ ;  /* 0x0000000785117c24 */ /* 0x000fe2000f8e02ff */
[----:B---3--:R-:W-:Y:S01]  /*bea0*/  IADD3 R173, P0, P2, R15, UR4, R184 ;  /* 0x000000040fad7c10 */ /* 0x008fe2000fa1e0b8 */
[C---:B------:R-:W-:Y:S01]  /*beb0*/  FMUL R10, R132.reuse, R10 ;  /* 0x0000000a840a7220 */ /* 0x040fe20000400000 */
[----:B------:R-:W-:Y:S01]  /*bec0*/  SHF.R.S32.HI R20, RZ, 0x1f, R15 ;  /* 0x0000001fff147819 */ /* 0x000fe2000001140f */
[C---:B------:R-:W-:Y:S01]  /*bed0*/  FMUL R11, R132.reuse, R11 ;  /* 0x0000000b840b7220 */ /* 0x040fe20000400000 */
[----:B------:R-:W-:Y:S01]  /*bee0*/  USHF.R.S32.HI UR7, URZ, 0x1f, UR6 ;  /* 0x0000001fff077899 */ /* 0x000fe20008011406 */
[----:B------:R-:W-:Y:S01]  /*bef0*/  FSEL R3, R3, -INF , P1 ;  /* 0xff80000003037808 */ /* 0x000fe20000800000 */
[C---:B------:R-:W-:Y:S01]  /*bf00*/  FMUL R4, R132.reuse, R4 ;  /* 0x0000000484047220 */ /* 0x040fe20000400000 */
[C---:B------:R-:W-:Y:S01]  /*bf10*/  FMUL R5, R132.reuse, R5 ;  /* 0x0000000584057220 */ /* 0x040fe20000400000 */
[C---:B------:R-:W-:Y:S01]  /*bf20*/  FMUL R24, R132.reuse, R24 ;  /* 0x0000001884187220 */ /* 0x040fe20000400000 */
[C---:B------:R-:W-:Y:S01]  /*bf30*/  FMUL R25, R132.reuse, R25 ;  /* 0x0000001984197220 */ /* 0x040fe20000400000 */
[----:B0-----:R-:W-:Y:S01]  /*bf40*/  IADD3 R2, P3, P1, R17, UR6, R22 ;  /* 0x0000000611027c10 */ /* 0x001fe2000f97e016 */
[----:B------:R-:W-:Y:S01]  /*bf50*/  FMUL R201, R132, R48 ;  /* 0x0000003084c97220 */ /* 0x000fe20000400000 */
[----:B------:R-:W-:Y:S01]  /*bf60*/  IADD3.X R185, PT, PT, R20, UR5, R185, P0, P2 ;  /* 0x0000000514b97c10 */ /* 0x000fe200087e44b9 */
[----:B------:R-:W-:Y:S01]  /*bf70*/  IMAD.SHL.U32 R20, R222, 0x2, RZ ;  /* 0x00000002de147824 */ /* 0x000fe200078e00ff */
[----:B------:R-:W-:Y:S01]  /*bf80*/  SHF.R.S32.HI R22, RZ, 0x1f, R17 ;  /* 0x0000001fff167819 */ /* 0x000fe20000011411 */
[C---:B------:R-:W-:Y:S01]  /*bf90*/  FMUL R193, R132.reuse, R42 ;  /* 0x0000002a84c17220 */ /* 0x040fe20000400000 */
[C---:B------:R-:W-:Y:S01]  /*bfa0*/  FMUL R48, R132.reuse, R49 ;  /* 0x0000003184307220 */ /* 0x040fe20000400000 */
[C---:B------:R-:W-:Y:S01]  /*bfb0*/  FMUL R42, R132.reuse, R43 ;  /* 0x0000002b842a7220 */ /* 0x040fe20000400000 */
[----:B------:R-:W-:Y:S01]  /*bfc0*/  F2FP.SATFINITE.E4M3.F32.PACK_AB_MERGE_C R49, R11, R10, RZ ;  /* 0x0000000a0b31723e */ /* 0x000fe200048070ff */
[----:B------:R-:W-:Y:S01]  /*bfd0*/  FFMA R0, R3, 0.69314718246459960938, R0 ;  /* 0x3f31721803007823 */ /* 0x000fe20000000000 */
[C---:B------:R-:W-:Y:S01]  /*bfe0*/  FMUL R8, R132.reuse, R8 ;  /* 0x0000000884087220 */ /* 0x040fe20000400000 */
[C---:B------:R-:W-:Y:S01]  /*bff0*/  FMUL R9, R132.reuse, R9 ;  /* 0x0000000984097220 */ /* 0x040fe20000400000 */
[----:B------:R-:W-:Y:S01]  /*c000*/  F2FP.SATFINITE.E4M3.F32.PACK_AB_MERGE_C R43, R5, R4, RZ ;  /* 0x00000004052b723e */ /* 0x000fe200048070ff */
[C---:B------:R-:W-:Y:S01]  /*c010*/  FMUL R6, R132.reuse, R6 ;  /* 0x0000000684067220 */ /* 0x040fe20000400000 */
[----:B------:R-:W-:Y:S01]  /*c020*/  F2FP.SATFINITE.E4M3.F32.PACK_AB_MERGE_C R11, R25, R24, RZ ;  /* 0x00000018190b723e */ /* 0x000fe200048070ff */
[----:B------:R-:W-:Y:S01]  /*c030*/  FMUL R7, R132, R7 ;  /* 0x0000000784077220 */ /* 0x000fe20000400000 */
[----:B------:R-:W-:Y:S01]  /*c040*/  IADD3.X R3, PT, PT, R22, UR7, R23, P3, P1 ;  /* 0x0000000716037c10 */ /* 0x000fe20009fe2417 */
[C---:B------:R-:W-:Y:S01]  /*c050*/  FMUL R30, R132.reuse, R30 ;  /* 0x0000001e841e7220 */ /* 0x040fe20000400000 */
[----:B------:R-:W-:Y:S01]  /*c060*/  FMUL R31, R132, R31 ;  /* 0x0000001f841f7220 */ /* 0x000fe20000400000 */
[----:B------:R-:W-:Y:S01]  /*c070*/  IADD3 R24, P1, PT, R20, R173, RZ ;  /* 0x000000ad14187210 */ /* 0x000fe20007f3e0ff */
[C---:B------:R-:W-:Y:S01]  /*c080*/  FMUL R197, R132.reuse, R46 ;  /* 0x0000002e84c57220 */ /* 0x040fe20000400000 */
[C---:B------:R-:W-:Y:S01]  /*c090*/  FMUL R32, R132.reuse, R32 ;  /* 0x0000002084207220 */ /* 0x040fe20000400000 */
[C---:B------:R-:W-:Y:S01]  /*c0a0*/  FMUL R33, R132.reuse, R33 ;  /* 0x0000002184217220 */ /* 0x040fe20000400000 */
[C---:B------:R-:W-:Y:S01]  /*c0b0*/  FMUL R187, R132.reuse, R44 ;  /* 0x0000002c84bb7220 */ /* 0x040fe20000400000 */
[C---:B------:R-:W-:Y:S01]  /*c0c0*/  FMUL R46, R132.reuse, R47 ;  /* 0x0000002f842e7220 */ /* 0x040fe20000400000 */
[----:B------:R-:W-:Y:S01]  /*c0d0*/  PRMT R15, R43, 0x9910, RZ ;  /* 0x000099102b0f7816 */ /* 0x000fe200000000ff */
[C---:B------:R-:W-:Y:S01]  /*c0e0*/  FMUL R26, R132.reuse, R26 ;  /* 0x0000001a841a7220 */ /* 0x040fe20000400000 */
[----:B------:R-:W-:Y:S01]  /*c0f0*/  IADD3 R22, P0, PT, R173, R222, RZ ;  /* 0x000000dead167210 */ /* 0x000fe20007f1e0ff */
[C---:B------:R-:W-:Y:S01]  /*c100*/  FMUL R27, R132.reuse, R27 ;  /* 0x0000001b841b7220 */ /* 0x040fe20000400000 */
[C---:B------:R-:W-:Y:S01]  /*c110*/  FMUL R34, R132.reuse, R34 ;  /* 0x0000002284227220 */ /* 0x040fe20000400000 */
[C---:B------:R-:W-:Y:S01]  /*c120*/  FMUL R35, R132.reuse, R35 ;  /* 0x0000002384237220 */ /* 0x040fe20000400000 */
[C---:B------:R-:W-:Y:S01]  /*c130*/  FMUL R44, R132.reuse, R45 ;  /* 0x0000002d842c7220 */ /* 0x040fe20000400000 */
[----:B------:R-:W-:Y:S01]  /*c140*/  F2FP.SATFINITE.E4M3.F32.PACK_AB_MERGE_C R47, R9, R8, RZ ;  /* 0x00000008092f723e */ /* 0x000fe200048070ff */
[----:B------:R-:W-:Y:S01]  /*c150*/  FMUL R28, R132, R28 ;  /* 0x0000001c841c7220 */ /* 0x000fe20000400000 */
[----:B------:R-:W-:Y:S01]  /*c160*/  LEA.HI.X.SX32 R25, R20, R185, 0x1, P1 ;  /* 0x000000b914197211 */ /* 0x000fe200008f0eff */
[----:B------:R-:W-:Y:S01]  /*c170*/  FMUL R29, R132, R29 ;  /* 0x0000001d841d7220 */ /* 0x000fe20000400000 */
[----:B------:R-:W-:Y:S01]  /*c180*/  F2FP.SATFINITE.E4M3.F32.PACK_AB_MERGE_C R45, R7, R6, RZ ;  /* 0x00000006072d723e */ /* 0x000fe200048070ff */
[C---:B------:R-:W-:Y:S01]  /*c190*/  IMAD R20, R222.reuse, 0x3, RZ ;  /* 0x00000003de147824 */ /* 0x040fe200078e02ff */
[----:B------:R-:W-:Y:S01]  /*c1a0*/  F2FP.SATFINITE.E4M3.F32.PACK_AB_MERGE_C R8, R31, R30, RZ ;  /* 0x0000001e1f08723e */ /* 0x000fe200048070ff */
[C---:B------:R-:W-:Y:S01]  /*c1b0*/  IMAD.SHL.U32 R30, R222.reuse, 0x4, RZ ;  /* 0x00000004de1e7824 */ /* 0x040fe200078e00ff */
[----:B------:R-:W-:Y:S01]  /*c1c0*/  LEA.HI.X.SX32 R23, R222, R185, 0x1, P0 ;  /* 0x000000b9de177211 */ /* 0x000fe200000f0eff */
[----:B------:R0:W-:Y:S01]  /*c1d0*/  STG.E.U8 desc[UR30][R2.64], R43 ;  /* 0x0000002b02007986 */ /* 0x0001e2000c10111e */
[----:B------:R-:W-:Y:S01]  /*c1e0*/  SHF.R.S32.HI R15, RZ, 0x8, R15 ;  /* 0x00000008ff0f7819 */ /* 0x000fe2000001140f */
[----:B------:R-:W-:Y:S01]  /*c1f0*/  FMUL R18, R132, R18 ;  /* 0x0000001284127220 */ /* 0x000fe20000400000 */
[----:B------:R-:W-:Y:S01]  /*c200*/  F2FP.SATFINITE.E4M3.F32.PACK_AB_MERGE_C R7, R33, R32, RZ ;  /* 0x000000202107723e */ /* 0x000fe200048070ff */
[----:B------:R-:W-:Y:S01]  /*c210*/  IMAD R32, R222, 0x5, RZ ;  /* 0x00000005de207824 */ /* 0x000fe200078e02ff */
[----:B------:R-:W-:Y:S01]  /*c220*/  F2FP.SATFINITE.E4M3.F32.PACK_AB_MERGE_C R10, R27, R26, RZ ;  /* 0x0000001a1b0a723e */ /* 0x000fe200048070ff */
[----:B------:R-:W-:Y:S01]  /*c230*/  FMUL R19, R132, R19 ;  /* 0x0000001384137220 */ /* 0x000fe20000400000 */
[----:B------:R-:W-:Y:S01]  /*c240*/  F2FP.SATFINITE.E4M3.F32.PACK_AB_MERGE_C R6, R35, R34, RZ ;  /* 0x000000222306723e */ /* 0x000fe200048070ff */
[----:B------:R-:W-:Y:S01]  /*c250*/  IMAD R34, R222, 0x6, RZ ;  /* 0x00000006de227824 */ /* 0x000fe200078e02ff */
[----:B------:R-:W-:Y:S01]  /*c260*/  PRMT R17, R45, 0x9910, RZ ;  /* 0x000099102d117816 */ /* 0x000fe200000000ff */
[----:B------:R1:W-:Y:S01]  /*c270*/  STG.E.U8 desc[UR30][R22.64], R15 ;  /* 0x0000000f16007986 */ /* 0x0003e2000c10111e */
[----:B------:R-:W-:Y:S01]  /*c280*/  F2FP.SATFINITE.E4M3.F32.PACK_AB_MERGE_C R9, R29, R28, RZ ;  /* 0x0000001c1d09723e */ /* 0x000fe200048070ff */
[----:B------:R-:W-:Y:S01]  /*c290*/  FMUL R36, R132, R36 ;  /* 0x0000002484247220 */ /* 0x000fe20000400000 */
[----:B0-----:R-:W-:Y:S01]  /*c2a0*/  PRMT R3, R47, 0x9910, RZ ;  /* 0x000099102f037816 */ /* 0x001fe200000000ff */
[----:B------:R0:W-:Y:S01]  /*c2b0*/  STG.E.U8 desc[UR30][R24.64], R45 ;  /* 0x0000002d18007986 */ /* 0x0001e2000c10111e */
[----:B------:R-:W-:Y:S01]  /*c2c0*/  IADD3 R26, P0, PT, R20, R173, RZ ;  /* 0x000000ad141a7210 */ /* 0x000fe20007f1e0ff */
[----:B------:R-:W-:Y:S01]  /*c2d0*/  FMUL R37, R132, R37 ;  /* 0x0000002584257220 */ /* 0x000fe20000400000 */
[-C--:B------:R-:W-:Y:S01]  /*c2e0*/  IADD3 R28, P1, PT, R30, R173.reuse, RZ ;  /* 0x000000ad1e1c7210 */ /* 0x080fe20007f3e0ff */
[----:B------:R-:W3:Y:S01]  /*c2f0*/  LDCU.64 UR4, c[0x0][0x3e0] ;  /* 0x00007c00ff0477ac */ /* 0x000ee20008000a00 */
[----:B------:R-:W-:Y:S01]  /*c300*/  IADD3 R2, P2, PT, R32, R173, RZ ;  /* 0x000000ad20027210 */ /* 0x000fe20007f5e0ff */
[----:B------:R-:W-:Y:S01]  /*c310*/  FMUL R38, R132, R38 ;  /* 0x0000002684267220 */ /* 0x000fe20000400000 */
[----:B------:R-:W-:Y:S01]  /*c320*/  LEA.HI.X.SX32 R27, R20, R185, 0x1, P0 ;  /* 0x000000b9141b7211 */ /* 0x000fe200000f0eff */
[----:B------:R-:W-:Y:S01]  /*c330*/  IMAD R20, R222, 0x7, RZ ;  /* 0x00000007de147824 */ /* 0x000fe200078e02ff */
[----:B-1----:R-:W-:Y:S01]  /*c340*/  SHF.R.S32.HI R15, RZ, 0x8, R17 ;  /* 0x00000008ff0f7819 */ /* 0x002fe20000011411 */
[----:B------:R-:W-:Y:S01]  /*c350*/  IMAD.MOV.U32 R17, RZ, RZ, R3 ;  /* 0x000000ffff117224 */ /* 0x000fe200078e0003 */
[----:B------:R-:W-:Y:S01]  /*c360*/  F2FP.SATFINITE.E4M3.F32.PACK_AB_MERGE_C R18, R19, R18, RZ ;  /* 0x000000121312723e */ /* 0x000fe200048070ff */
[----:B------:R-:W1:Y:S01]  /*c370*/  LDCU UR6, c[0x0][0x3e8] ;  /* 0x00007d00ff0677ac */ /* 0x000e620008000800 */
[----:B------:R-:W-:Y:S01]  /*c380*/  IADD3 R22, P0, PT, R34, R173, RZ ;  /* 0x000000ad22167210 */ /* 0x000fe20007f1e0ff */
[----:B------:R4:W-:Y:S01]  /*c390*/  STG.E.U8 desc[UR30][R26.64], R15 ;  /* 0x0000000f1a007986 */ /* 0x0009e2000c10111e */
[----:B------:R-:W-:Y:S01]  /*c3a0*/  LEA.HI.X.SX32 R29, R30, R185, 0x1, P1 ;  /* 0x000000b91e1d7211 */ /* 0x000fe200008f0eff */
[----:B------:R-:W-:Y:S01]  /*c3b0*/  IMAD.SHL.U32 R30, R222, 0x8, RZ ;  /* 0x00000008de1e7824 */ /* 0x000fe200078e00ff */
[----:B------:R-:W-:Y:S01]  /*c3c0*/  PRMT R19, R49, 0x9910, RZ ;  /* 0x0000991031137816 */ /* 0x000fe200000000ff */
[----:B------:R-:W-:Y:S01]  /*c3d0*/  FMUL R39, R132, R39 ;  /* 0x0000002784277220 */ /* 0x000fe20000400000 */
[-C--:B------:R-:W-:Y:S01]  /*c3e0*/  LEA.HI.X.SX32 R3, R32, R185.reuse, 0x1, P2 ;  /* 0x000000b920037211 */ /* 0x080fe200010f0eff */
[----:B------:R-:W-:Y:S01]  /*c3f0*/  IMAD R32, R222, 0x9, RZ ;  /* 0x00000009de207824 */ /* 0x000fe200078e02ff */
[----:B------:R-:W-:Y:S01]  /*c400*/  SHF.R.S32.HI R17, RZ, 0x8, R17 ;  /* 0x00000008ff117819 */ /* 0x000fe20000011411 */
[----:B------:R5:W-:Y:S01]  /*c410*/  STG.E.U8 desc[UR30][R28.64], R47 ;  /* 0x0000002f1c007986 */ /* 0x000be2000c10111e */
[----:B------:R-:W-:Y:S01]  /*c420*/  LEA.HI.X.SX32 R23, R34, R185, 0x1, P0 ;  /* 0x000000b922177211 */ /* 0x000fe200000f0eff */
[----:B------:R-:W-:Y:S01]  /*c430*/  IMAD R34, R222, 0xa, RZ ;  /* 0x0000000ade227824 */ /* 0x000fe200078e02ff */
[-C--:B0-----:R-:W-:Y:S01]  /*c440*/  IADD3 R24, P0, PT, R20, R173.reuse, RZ ;  /* 0x000000ad14187210 */ /* 0x081fe20007f1e0ff */
[----:B----4-:R-:W-:Y:S01]  /*c450*/  IMAD.MOV.U32 R15, RZ, RZ, R19 ;  /* 0x000000ffff0f7224 */ /* 0x010fe200078e0013 */
[----:B------:R-:W-:Y:S01]  /*c460*/  IADD3 R26, P1, PT, R30, R173, RZ ;  /* 0x000000ad1e1a7210 */ /* 0x000fe20007f3e0ff */
[----:B------:R0:W-:Y:S01]  /*c470*/  STG.E.U8 desc[UR30][R2.64], R17 ;  /* 0x0000001102007986 */ /* 0x0001e2000c10111e */
[-C--:B------:R-:W-:Y:S01]  /*c480*/  LEA.HI.X.SX32 R25, R20, R185.reuse, 0x1, P0 ;  /* 0x000000b914197211 */ /* 0x080fe200000f0eff */
[----:B---3--:R-:W-:Y:S01]  /*c490*/  UIMAD UR4, UR8, UR4, URZ ;  /* 0x00000004080472a4 */ /* 0x008fe2000f8e02ff */
[----:B------:R-:W-:Y:S01]  /*c4a0*/  LEA.HI.X.SX32 R27, R30, R185, 0x1, P1 ;  /* 0x000000b91e1b7211 */ /* 0x000fe200008f0eff */
[----:B------:R-:W-:Y:S01]  /*c4b0*/  IMAD R30, R222, 0xb, RZ ;  /* 0x0000000bde1e7824 */ /* 0x000fe200078e02ff */
[----:B------:R-:W-:Y:S01]  /*c4c0*/  SHF.R.S32.HI R15, RZ, 0x8, R15 ;  /* 0x00000008ff0f7819 */ /* 0x000fe2000001140f */
[----:B------:R3:W-:Y:S01]  /*c4d0*/  STG.E.U8 desc[UR30][R22.64], R49 ;  /* 0x0000003116007986 */ /* 0x0007e2000c10111e */
[----:B-----5:R-:W-:Y:S01]  /*c4e0*/  IADD3 R28, P2, PT, R32, R173, RZ ;  /* 0x000000ad201c7210 */ /* 0x020fe20007f5e0ff */
[----:B-1----:R-:W-:Y:S01]  /*c4f0*/  UIMAD UR7, UR6, 0x1a, URZ ;  /* 0x0000001a060778a4 */ /* 0x002fe2000f8e02ff */
[----:B------:R-:W-:Y:S01]  /*c500*/  PRMT R19, R14, 0x9910, RZ ;  /* 0x000099100e137816 */ /* 0x000fe200000000ff */
[----:B------:R1:W-:Y:S01]  /*c510*/  STG.E.U8 desc[UR30][R24.64], R15 ;  /* 0x0000000f18007986 */ /* 0x0003e2000c10111e */
[----:B------:R-:W-:Y:S01]  /*c520*/  LEA.HI.X.SX32 R29, R32, R185, 0x1, P2 ;  /* 0x000000b9201d7211 */ /* 0x000fe200010f0eff */
[----:B------:R-:W-:Y:S01]  /*c530*/  IMAD R32, R222, 0xc, RZ ;  /* 0x0000000cde207824 */ /* 0x000fe200078e02ff */
[----:B0-----:R-:W-:Y:S01]  /*c540*/  PRMT R17, R21, 0x9910, RZ ;  /* 0x0000991015117816 */ /* 0x001fe200000000ff */
[----:B------:R0:W-:Y:S01]  /*c550*/  STG.E.U8 desc[UR30][R26.64], R21 ;  /* 0x000000151a007986 */ /* 0x0001e2000c10111e */
[----:B------:R-:W-:Y:S01]  /*c560*/  IADD3 R2, P0, PT, R34, R173, RZ ;  /* 0x000000ad22027210 */ /* 0x000fe20007f1e0ff */
[C---:B------:R-:W-:Y:S01]  /*c570*/  FMUL R40, R132.reuse, R40 ;  /* 0x0000002884287220 */ /* 0x040fe20000400000 */
[----:B------:R-:W-:Y:S01]  /*c580*/  SHF.R.S32.HI R17, RZ, 0x8, R17 ;  /* 0x00000008ff117819 */ /* 0x000fe20000011411 */
[----:B------:R-:W-:Y:S01]  /*c590*/  FMUL R41, R132, R41 ;  /* 0x0000002984297220 */ /* 0x000fe20000400000 */
[----:B------:R-:W-:Y:S01]  /*c5a0*/  LEA.HI.X.SX32 R3, R34, R185, 0x1, P0 ;  /* 0x000000b922037211 */ /* 0x000fe200000f0eff */
[C---:B------:R-:W-:Y:S01]  /*c5b0*/  IMAD R34, R222.reuse, 0xd, RZ ;  /* 0x0000000dde227824 */ /* 0x040fe200078e02ff */
[----:B------:R-:W-:Y:S01]  /*c5c0*/  F2FP.SATFINITE.E4M3.F32.PACK_AB_MERGE_C R5, R37, R36, RZ ;  /* 0x000000242505723e */ /* 0x000fe200048070ff */
[----:B------:R-:W-:Y:S01]  /*c5d0*/  IMAD R36, R222, 0xe, RZ ;  /* 0x0000000ede247824 */ /* 0x000fe200078e02ff */
[-C--:B---3--:R-:W-:Y:S01]  /*c5e0*/  IADD3 R22, P0, PT, R30, R173.reuse, RZ ;  /* 0x000000ad1e167210 */ /* 0x088fe20007f1e0ff */
[----:B-1----:R-:W-:Y:S01]  /*c5f0*/  IMAD.MOV.U32 R15, RZ, RZ, R19 ;  /* 0x000000ffff0f7224 */ /* 0x002fe200078e0013 */
[----:B------:R1:W-:Y:S01]  /*c600*/  STG.E.U8 desc[UR30][R28.64], R17 ;  /* 0x000000111c007986 */ /* 0x0003e2000c10111e */
[-C--:B------:R-:W-:Y:S01]  /*c610*/  IADD3 R24, P1, PT, R32, R173.reuse, RZ ;  /* 0x000000ad20187210 */ /* 0x080fe20007f3e0ff */
[----:B0-----:R-:W-:Y:S01]  /*c620*/  IMAD R26, R222, 0xf, RZ ;  /* 0x0000000fde1a7824 */ /* 0x001fe200078e02ff */
[----:B------:R-:W-:Y:S01]  /*c630*/  IADD3 R20, P2, PT, R34, R173, RZ ;  /* 0x000000ad22147210 */ /* 0x000fe20007f5e0ff */
[----:B------:R0:W-:Y:S01]  /*c640*/  STG.E.U8 desc[UR30][R2.64], R14 ;  /* 0x0000000e02007986 */ /* 0x0001e2000c10111e */
[-C--:B------:R-:W-:Y:S01]  /*c650*/  LEA.HI.X.SX32 R23, R30, R185.reuse, 0x1, P0 ;  /* 0x000000b91e177211 */ /* 0x080fe200000f0eff */
[----:B------:R-:W-:Y:S01]  /*c660*/  IMAD R30, R222, 0x11, RZ ;  /* 0x00000011de1e7824 */ /* 0x000fe200078e02ff */
[----:B------:R-:W-:Y:S01]  /*c670*/  SHF.R.S32.HI R15, RZ, 0x8, R15 ;  /* 0x00000008ff0f7819 */ /* 0x000fe2000001140f */
[----:B------:R-:W-:Y:S01]  /*c680*/  FMUL R205, R132, R50 ;  /* 0x0000003284cd7220 */ /* 0x000fe20000400000 */
[-C--:B------:R-:W-:Y:S01]  /*c690*/  LEA.HI.X.SX32 R25, R32, R185.reuse, 0x1, P1 ;  /* 0x000000b920197211 */ /* 0x080fe200008f0eff */
[----:B------:R-:W-:Y:S01]  /*c6a0*/  IMAD R32, R222, 0x12, RZ ;  /* 0x00000012de207824 */ /* 0x000fe200078e02ff */
[----:B------:R-:W-:Y:S01]  /*c6b0*/  LEA.HI.X.SX32 R21, R34, R185, 0x1, P2 ;  /* 0x000000b922157211 */ /* 0x000fe200010f0eff */
[----:B------:R3:W-:Y:S01]  /*c6c0*/  STG.E.U8 desc[UR30][R22.64], R15 ;  /* 0x0000000f16007986 */ /* 0x0007e2000c10111e */
[----:B-1----:R-:W-:Y:S01]  /*c6d0*/  PRMT R17, R16, 0x9910, RZ ;  /* 0x0000991010117816 */ /* 0x002fe200000000ff */
[----:B------:R-:W-:Y:S01]  /*c6e0*/  IMAD.SHL.U32 R28, R222, 0x10, RZ ;  /* 0x00000010de1c7824 */ /* 0x000fe200078e00ff */
[----:B------:R-:W-:Y:S01]  /*c6f0*/  PRMT R19, R18, 0x9910, RZ ;  /* 0x0000991012137816 */ /* 0x000fe200000000ff */
[----:B------:R1:W-:Y:S01]  /*c700*/  STG.E.U8 desc[UR30][R24.64], R16 ;  /* 0x0000001018007986 */ /* 0x0003e2000c10111e */
[----:B0-----:R-:W-:Y:S01]  /*c710*/  IADD3 R2, P0, PT, R36, R173, RZ ;  /* 0x000000ad24027210 */ /* 0x001fe20007f1e0ff */
[C---:B------:R-:W-:Y:S01]  /*c720*/  FMUL R208, R132.reuse, R52 ;  /* 0x0000003484d07220 */ /* 0x040fe20000400000 */
[----:B------:R-:W-:Y:S01]  /*c730*/  SHF.R.S32.HI R17, RZ, 0x8, R17 ;  /* 0x00000008ff117819 */ /* 0x000fe20000011411 */
[----:B------:R-:W-:Y:S01]  /*c740*/  FMUL R206, R132, R54 ;  /* 0x0000003684ce7220 */ /* 0x000fe20000400000 */
[----:B------:R-:W-:Y:S01]  /*c750*/  LEA.HI.X.SX32 R3, R36, R185, 0x1, P0 ;  /* 0x000000b924037211 */ /* 0x000fe200000f0eff */
[----:B------:R-:W-:Y:S01]  /*c760*/  FMUL R204, R132, R56 ;  /* 0x0000003884cc7220 */ /* 0x000fe20000400000 */
[----:B------:R-:W-:Y:S01]  /*c770*/  IADD3 R14, P0, PT, R26, R173, RZ ;  /* 0x000000ad1a0e7210 */ /* 0x000fe20007f1e0ff */
[----:B------:R0:W-:Y:S01]  /*c780*/  STG.E.U8 desc[UR30][R20.64], R17 ;  /* 0x0000001114007986 */ /* 0x0001e2000c10111e */
[----:B------:R-:W-:Y:S01]  /*c790*/  SHF.R.S32.HI R19, RZ, 0x8, R19 ;  /* 0x00000008ff137819 */ /* 0x000fe20000011413 */
[----:B------:R-:W-:Y:S01]  /*c7a0*/  FMUL R202, R132, R58 ;  /* 0x0000003a84ca7220 */ /* 0x000fe20000400000 */
[----:B---3--:R-:W-:Y:S01]  /*c7b0*/  LEA.HI.X.SX32 R15, R26, R185, 0x1, P0 ;  /* 0x000000b91a0f7211 */ /* 0x008fe200000f0eff */
[----:B------:R3:W-:Y:S01]  /*c7c0*/  STG.E.U8 desc[UR30][R2.64], R18 ;  /* 0x0000001202007986 */ /* 0x0007e2000c10111e */
[----:B-1----:R-:W1:Y:S01]  /*c7d0*/  LDC R25, c[0x0][0x398] ;  /* 0x0000e600ff197b82 */ /* 0x002e620000000800 */
[----:B------:R-:W-:Y:S01]  /*c7e0*/  IADD3 R22, P1, PT, R28, R173, RZ ;  /* 0x000000ad1c167210 */ /* 0x000fe20007f3e0ff */
[C---:B------:R-:W-:Y:S01]  /*c7f0*/  FMUL R200, R132.reuse, R60 ;  /* 0x0000003c84c87220 */ /* 0x040fe20000400000 */
[----:B------:R4:W-:Y:S01]  /*c800*/  STG.E.U8 desc[UR30][R14.64], R19 ;  /* 0x000000130e007986 */ /* 0x0009e2000c10111e */
[----:B------:R-:W-:Y:S01]  /*c810*/  F2FP.SATFINITE.E4M3.F32.PACK_AB_MERGE_C R4, R39, R38, RZ ;  /* 0x000000262704723e */ /* 0x000fe200048070ff */
[----:B------:R-:W-:Y:S01]  /*c820*/  FMUL R198, R132, R62 ;  /* 0x0000003e84c67220 */ /* 0x000fe20000400000 */
[----:B------:R-:W-:Y:S01]  /*c830*/  LEA.HI.X.SX32 R23, R28, R185, 0x1, P1 ;  /* 0x000000b91c177211 */ /* 0x000fe200008f0eff */
[----:B------:R-:W-:Y:S01]  /*c840*/  FMUL R196, R132, R64 ;  /* 0x0000004084c47220 */ /* 0x000fe20000400000 */
[----:B0-----:R-:W-:Y:S01]  /*c850*/  PRMT R21, R12, 0x9910, RZ ;  /* 0x000099100c157816 */ /* 0x001fe200000000ff */
[----:B------:R-:W-:Y:S01]  /*c860*/  FMUL R194, R132, R66 ;  /* 0x0000004284c27220 */ /* 0x000fe20000400000 */
[-C--:B------:R-:W-:Y:S01]  /*c870*/  IADD3 R16, P1, PT, R32, R173.reuse, RZ ;  /* 0x000000ad20107210 */ /* 0x080fe20007f3e0ff */
[----:B---3--:R-:W-:Y:S01]  /*c880*/  IMAD R18, R222, 0x13, RZ ;  /* 0x00000013de127824 */ /* 0x008fe200078e02ff */
[----:B------:R-:W-:Y:S01]  /*c890*/  IADD3 R2, P0, PT, R30, R173, RZ ;  /* 0x000000ad1e027210 */ /* 0x000fe20007f1e0ff */
[----:B------:R0:W-:Y:S01]  /*c8a0*/  STG.E.U8 desc[UR30][R22.64], R12 ;  /* 0x0000000c16007986 */ /* 0x0001e2000c10111e */
[----:B------:R-:W-:Y:S01]  /*c8b0*/  PRMT R20, R13, 0x9910, RZ ;  /* 0x000099100d147816 */ /* 0x000fe200000000ff */
[----:B------:R-:W-:Y:S01]  /*c8c0*/  FMUL R192, R132, R68 ;  /* 0x0000004484c07220 */ /* 0x000fe20000400000 */
[----:B------:R-:W-:Y:S01]  /*c8d0*/  LEA.HI.X.SX32 R3, R30, R185, 0x1, P0 ;  /* 0x000000b91e037211 */ /* 0x000fe200000f0eff */
[----:B------:R-:W-:Y:S01]  /*c8e0*/  FMUL R190, R132, R70 ;  /* 0x0000004684be7220 */ /* 0x000fe20000400000 */
[----:B----4-:R-:W-:Y:S01]  /*c8f0*/  IADD3 R14, P0, PT, R18, R173, RZ ;  /* 0x000000ad120e7210 */ /* 0x010fe20007f1e0ff */
[----:B------:R-:W-:Y:S01]  /*c900*/  IMAD.MOV.U32 R19, RZ, RZ, R20 ;  /* 0x000000ffff137224 */ /* 0x000fe200078e0014 */
[----:B------:R-:W-:Y:S01]  /*c910*/  SHF.R.S32.HI R21, RZ, 0x8, R21 ;  /* 0x00000008ff157819 */ /* 0x000fe20000011415 */
[----:B------:R-:W-:Y:S01]  /*c920*/  IMAD R20, R222, 0x14, RZ ;  /* 0x00000014de147824 */ /* 0x000fe200078e02ff */
[-C--:B------:R-:W-:Y:S01]  /*c930*/  LEA.HI.X.SX32 R15, R18, R185.reuse, 0x1, P0 ;  /* 0x000000b9120f7211 */ /* 0x080fe200000f0eff */
[----:B------:R-:W-:Y:S01]  /*c940*/  IMAD R18, R222, 0x15, RZ ;  /* 0x00000015de127824 */ /* 0x000fe200078e02ff */
[----:B------:R-:W-:Y:S01]  /*c950*/  LEA.HI.X.SX32 R17, R32, R185, 0x1, P1 ;  /* 0x000000b920117211 */ /* 0x000fe200008f0eff */
[----:B------:R3:W-:Y:S01]  /*c960*/  STG.E.U8 desc[UR30][R2.64], R21 ;  /* 0x0000001502007986 */ /* 0x0007e2000c10111e */
[----:B------:R-:W-:Y:S01]  /*c970*/  SHF.R.S32.HI R19, RZ, 0x8, R19 ;  /* 0x00000008ff137819 */ /* 0x000fe20000011413 */
[----:B0-----:R-:W-:Y:S01]  /*c980*/  IMAD R22, R222, 0x24, RZ ;  /* 0x00000024de167824 */ /* 0x001fe200078e02ff */
[-C--:B------:R-:W-:Y:S01]  /*c990*/  IADD3 R12, P1, PT, R18, R173.reuse, RZ ;  /* 0x000000ad120c7210 */ /* 0x080fe20007f3e0ff */
[----:B------:R0:W-:Y:S01]  /*c9a0*/  STG.E.U8 desc[UR30][R16.64], R13 ;  /* 0x0000000d10007986 */ /* 0x0001e2000c10111e */
[C---:B------:R-:W-:Y:S01]  /*c9b0*/  FMUL R188, R132.reuse, R72 ;  /* 0x0000004884bc7220 */ /* 0x040fe20000400000 */
[C---:B------:R-:W-:Y:S01]  /*c9c0*/  FMUL R186, R132.reuse, R74 ;  /* 0x0000004a84ba7220 */ /* 0x040fe20000400000 */
[C---:B------:R-:W-:Y:S01]  /*c9d0*/  FMUL R251, R132.reuse, R76 ;  /* 0x0000004c84fb7220 */ /* 0x040fe20000400000 */
[----:B------:R4:W-:Y:S01]  /*c9e0*/  STG.E.U8 desc[UR30][R14.64], R19 ;  /* 0x000000130e007986 */ /* 0x0009e2000c10111e */
[C---:B------:R-:W-:Y:S01]  /*c9f0*/  FMUL R249, R132.reuse, R78 ;  /* 0x0000004e84f97220 */ /* 0x040fe20000400000 */
[C---:B------:R-:W-:Y:S01]  /*ca00*/  FMUL R247, R132.reuse, R80 ;  /* 0x0000005084f77220 */ /* 0x040fe20000400000 */
[C---:B------:R-:W-:Y:S01]  /*ca10*/  FMUL R245, R132.reuse, R82 ;  /* 0x0000005284f57220 */ /* 0x040fe20000400000 */
[----:B---3--:R-:W-:Y:S01]  /*ca20*/  PRMT R3, R11, 0x9910, RZ ;  /* 0x000099100b037816 */ /* 0x008fe200000000ff */
[----:B------:R-:W-:Y:S01]  /*ca30*/  FMUL R243, R132, R84 ;  /* 0x0000005484f37220 */ /* 0x000fe20000400000 */
[----:B------:R-:W-:Y:S01]  /*ca40*/  IADD3 R2, P0, PT, R20, R173, RZ ;  /* 0x000000ad14027210 */ /* 0x000fe20007f1e0ff */
[----:B------:R-:W-:Y:S01]  /*ca50*/  FMUL R241, R132, R86 ;  /* 0x0000005684f17220 */ /* 0x000fe20000400000 */
[-C--:B0-----:R-:W-:Y:S01]  /*ca60*/  LEA.HI.X.SX32 R13, R18, R185.reuse, 0x1, P1 ;  /* 0x000000b9120d7211 */ /* 0x081fe200008f0eff */
[----:B------:R-:W-:Y:S01]  /*ca70*/  IMAD R18, R133, UR5, RZ ;  /* 0x0000000585127c24 */ /* 0x000fe2000f8e02ff */
[----:B------:R-:W-:Y:S01]  /*ca80*/  UIMAD UR5, UR6, 0x18, URZ ;  /* 0x00000018060578a4 */ /* 0x000fe2000f8e02ff */
[----:B------:R-:W-:Y:S01]  /*ca90*/  IMAD R16, R222, 0x16, RZ ;  /* 0x00000016de107824 */ /* 0x000fe200078e02ff */
[----:B----4-:R-:W-:Y:S01]  /*caa0*/  PRMT R19, R10, 0x9910, RZ ;  /* 0x000099100a137816 */ /* 0x010fe200000000ff */
[----:B------:R-:W-:Y:S01]  /*cab0*/  IMAD.MOV.U32 R17, RZ, RZ, R3 ;  /* 0x000000ffff117224 */ /* 0x000fe200078e0003 */
[----:B------:R-:W-:Y:S01]  /*cac0*/  LEA.HI.X.SX32 R3, R20, R185, 0x1, P0 ;  /* 0x000000b914037211 */ /* 0x000fe200000f0eff */
[----:B------:R-:W-:Y:S01]  /*cad0*/  IMAD R20, R222, 0x18, RZ ;  /* 0x00000018de147824 */ /* 0x000fe200078e02ff */
[----:B-1----:R-:W-:Y:S01]  /*cae0*/  IADD3 R25, PT, PT, R18, UR4, R25 ;  /* 0x0000000412197c10 */ /* 0x002fe2000fffe019 */
[----:B------:R-:W-:Y:S01]  /*caf0*/  IMAD R18, R222, 0x17, RZ ;  /* 0x00000017de127824 */ /* 0x000fe200078e02ff */
[C---:B------:R-:W-:Y:S01]  /*cb00*/  IADD3 R14, P0, PT, R16.reuse, R173, RZ ;  /* 0x000000ad100e7210 */ /* 0x040fe20007f1e0ff */
[----:B------:R0:W-:Y:S01]  /*cb10*/  STG.E.U8 desc[UR30][R2.64], R11 ;  /* 0x0000000b02007986 */ /* 0x0001e2000c10111e */
[----:B------:R-:W-:Y:S01]  /*cb20*/  SHF.R.S32.HI R17, RZ, 0x8, R17 ;  /* 0x00000008ff117819 */ /* 0x000fe20000011411 */
[----:B------:R-:W-:Y:S01]  /*cb30*/  UIMAD UR4, UR6, 0x17, URZ ;  /* 0x00000017060478a4 */ /* 0x000fe2000f8e02ff */
[----:B------:R-:W-:Y:S01]  /*cb40*/  LEA.HI.X.SX32 R15, R16, R185, 0x1, P0 ;  /* 0x000000b9100f7211 */ /* 0x000fe200000f0eff */
[----:B------:R-:W-:Y:S01]  /*cb50*/  IMAD R16, R222, 0x19, RZ ;  /* 0x00000019de107824 */ /* 0x000fe200078e02ff */
[-C--:B------:R-:W-:Y:S01]  /*cb60*/  IADD3 RZ, P0, PT, R20, R173.reuse, RZ ;  /* 0x000000ad14ff7210 */ /* 0x080fe20007f1e0ff */
[----:B------:R1:W-:Y:S01]  /*cb70*/  STG.E.U8 desc[UR30][R12.64], R17 ;  /* 0x000000110c007986 */ /* 0x0003e2000c10111e */
[----:B------:R-:W-:Y:S01]  /*cb80*/  IADD3 RZ, P1, PT, R18, R173, RZ ;  /* 0x000000ad12ff7210 */ /* 0x000fe20007f3e0ff */
[C---:B------:R-:W-:Y:S01]  /*cb90*/  FMUL R239, R132.reuse, R88 ;  /* 0x0000005884ef7220 */ /* 0x040fe20000400000 */
[C---:B------:R-:W-:Y:S01]  /*cba0*/  FMUL R237, R132.reuse, R90 ;  /* 0x0000005a84ed7220 */ /* 0x040fe20000400000 */
[----:B------:R3:W-:Y:S01]  /*cbb0*/  STG.E.U8 desc[UR30][R14.64], R10 ;  /* 0x0000000a0e007986 */ /* 0x0007e2000c10111e */
[----:B------:R-:W-:Y:S01]  /*cbc0*/  FMUL R235, R132, R92 ;  /* 0x0000005c84eb7220 */ /* 0x000fe20000400000 */
[-C--:B0-----:R-:W-:Y:S01]  /*cbd0*/  LEA.HI.X.SX32 R3, R18, R185.reuse, 0x1, P1 ;  /* 0x000000b912037211 */ /* 0x081fe200008f0eff */
[----:B------:R-:W-:Y:S01]  /*cbe0*/  VIADD R2, R25, UR4 ;  /* 0x0000000419027c36 */ /* 0x000fe20008000000 */
[----:B------:R-:W-:Y:S01]  /*cbf0*/  PRMT R18, R9, 0x9910, RZ ;  /* 0x0000991009127816 */ /* 0x000fe200000000ff */
[----:B------:R-:W-:Y:S01]  /*cc00*/  UIMAD UR4, UR6, 0x1b, URZ ;  /* 0x0000001b060478a4 */ /* 0x000fe2000f8e02ff */
[C---:B------:R-:W-:Y:S01]  /*cc10*/  FMUL R233, R132.reuse, R94 ;  /* 0x0000005e84e97220 */ /* 0x040fe20000400000 */
[----:B------:R-:W-:Y:S01]  /*cc20*/  FMUL R231, R132, R96 ;  /* 0x0000006084e77220 */ /* 0x000fe20000400000 */
[----:B-1----:R-:W-:Y:S01]  /*cc30*/  IMAD.MOV.U32 R17, RZ, RZ, R19 ;  /* 0x000000ffff117224 */ /* 0x002fe200078e0013 */
[----:B------:R-:W-:Y:S01]  /*cc40*/  LEA.HI.X.SX32 R13, R20, R185, 0x1, P0 ;  /* 0x000000b9140d7211 */ /* 0x000fe200000f0eff */
[C---:B------:R-:W-:Y:S01]  /*cc50*/  VIADD R12, R25.reuse, UR5 ;  /* 0x00000005190c7c36 */ /* 0x040fe20008000000 */
[----:B------:R-:W-:Y:S01]  /*cc60*/  IADD3 RZ, P0, PT, R16, R173, RZ ;  /* 0x000000ad10ff7210 */ /* 0x000fe20007f1e0ff */
[----:B---3--:R-:W-:Y:S01]  /*cc70*/  IMAD R14, R222, 0x1a, RZ ;  /* 0x0000001ade0e7824 */ /* 0x008fe200078e02ff */
[----:B------:R-:W-:Y:S01]  /*cc80*/  SHF.R.S32.HI R17, RZ, 0x8, R17 ;  /* 0x00000008ff117819 */ /* 0x000fe20000011411 */
[----:B------:R-:W-:Y:S01]  /*cc90*/  UIMAD UR5, UR6, 0x19, URZ ;  /* 0x00000019060578a4 */ /* 0x000fe2000f8e02ff */
[----:B------:R-:W-:Y:S01]  /*cca0*/  LEA.HI.X.SX32 R11, R16, R185, 0x1, P0 ;  /* 0x000000b9100b7211 */ /* 0x000fe200000f0eff */
[C---:B------:R-:W-:Y:S01]  /*ccb0*/  IMAD R16, R222.reuse, 0x1b, RZ ;  /* 0x0000001bde107824 */ /* 0x040fe200078e02ff */
[----:B------:R-:W-:Y:S01]  /*ccc0*/  SHF.R.S32.HI R15, RZ, 0x8, R18 ;  /* 0x00000008ff0f7819 */ /* 0x000fe20000011412 */
[----:B------:R-:W-:Y:S01]  /*ccd0*/  IMAD R18, R222, 0x1c, RZ ;  /* 0x0000001cde127824 */ /* 0x000fe200078e02ff */
[-C--:B------:R-:W-:Y:S01]  /*cce0*/  IADD3 RZ, P0, PT, R14, R173.reuse, RZ ;  /* 0x000000ad0eff7210 */ /* 0x080fe20007f1e0ff */
[----:B------:R0:W-:Y:S01]  /*ccf0*/  STG.E.U8 desc[UR30][R2.64], R17 ;  /* 0x0000001102007986 */ /* 0x0001e2000c10111e */
[----:B------:R-:W-:Y:S01]  /*cd00*/  VIADD R10, R25, UR5 ;  /* 0x00000005190a7c36 */ /* 0x000fe20008000000 */
[----:B------:R-:W-:Y:S01]  /*cd10*/  IADD3 RZ, P1, PT, R16, R173, RZ ;  /* 0x000000ad10ff7210 */ /* 0x000fe20007f3e0ff */
[----:B------:R-:W-:Y:S01]  /*cd20*/  UIMAD UR5, UR6, 0x1c, URZ ;  /* 0x0000001c060578a4 */ /* 0x000fe2000f8e02ff */
[----:B------:R1:W-:Y:S01]  /*cd30*/  STG.E.U8 desc[UR30][R12.64], R9 ;  /* 0x000000090c007986 */ /* 0x0003e2000c10111e */
[----:B------:R-:W-:-:S02]  /*cd40*/  IMAD R20, R222, 0x23, RZ ;  /* 0x00000023de147824 */ /* 0x000fc400078e02ff */
[C---:B------:R-:W-:Y:S01]  /*cd50*/  FMUL R229, R132.reuse, R98 ;  /* 0x0000006284e57220 */ /* 0x040fe20000400000 */
[C---:B------:R-:W-:Y:S01]  /*cd60*/  FMUL R227, R132.reuse, R100 ;  /* 0x0000006484e37220 */ /* 0x040fe20000400000 */
[----:B------:R3:W-:Y:S01]  /*cd70*/  STG.E.U8 desc[UR30][R10.64], R15 ;  /* 0x0000000f0a007986 */ /* 0x0007e2000c10111e */
[C---:B------:R-:W-:Y:S01]  /*cd80*/  FMUL R225, R132.reuse, R102 ;  /* 0x0000006684e17220 */ /* 0x040fe20000400000 */
[C---:B------:R-:W-:Y:S01]  /*cd90*/  FMUL R223, R132.reuse, R104 ;  /* 0x0000006884df7220 */ /* 0x040fe20000400000 */
[----:B------:R-:W-:Y:S01]  /*cda0*/  FMUL R221, R132, R106 ;  /* 0x0000006a84dd7220 */ /* 0x000fe20000400000 */
[----:B0-----:R-:W-:Y:S01]  /*cdb0*/  LEA.HI.X.SX32 R3, R14, R185, 0x1, P0 ;  /* 0x000000b90e037211 */ /* 0x001fe200000f0eff */
[----:B------:R-:W-:Y:S01]  /*cdc0*/  IMAD R14, R222, 0x1d, RZ ;  /* 0x0000001dde0e7824 */ /* 0x000fe200078e02ff */
[----:B------:R-:W-:Y:S01]  /*cdd0*/  IADD3 RZ, P0, PT, R18, R173, RZ ;  /* 0x000000ad12ff7210 */ /* 0x000fe20007f1e0ff */
[C---:B------:R-:W-:Y:S01]  /*cde0*/  VIADD R2, R25.reuse, UR7 ;  /* 0x0000000719027c36 */ /* 0x040fe20008000000 */
[----:B-1----:R-:W-:Y:S01]  /*cdf0*/  PRMT R9, R8, 0x9910, RZ ;  /* 0x0000991008097816 */ /* 0x002fe200000000ff */
[----:B------:R-:W-:Y:S01]  /*ce00*/  VIADD R12, R25, UR4 ;  /* 0x00000004190c7c36 */ /* 0x000fe20008000000 */
[-C--:B------:R-:W-:Y:S01]  /*ce10*/  LEA.HI.X.SX32 R13, R16, R185.reuse, 0x1, P1 ;  /* 0x000000b9100d7211 */ /* 0x080fe200008f0eff */
[----:B------:R-:W-:Y:S01]  /*ce20*/  UIMAD UR4, UR6, 0x1d, URZ ;  /* 0x0000001d060478a4 */ /* 0x000fe2000f8e02ff */
[----:B------:R-:W-:Y:S01]  /*ce30*/  SHF.R.S32.HI R9, RZ, 0x8, R9 ;  /* 0x00000008ff097819 */ /* 0x000fe20000011409 */
[----:B------:R-:W-:Y:S01]  /*ce40*/  IMAD.SHL.U32 R16, R222, 0x20, RZ ;  /* 0x00000020de107824 */ /* 0x000fe200078e00ff */
[----:B---3--:R-:W-:Y:S01]  /*ce50*/  LEA.HI.X.SX32 R11, R18, R185, 0x1, P0 ;  /* 0x000000b9120b7211 */ /* 0x008fe200000f0eff */
[----:B------:R0:W-:Y:S01]  /*ce60*/  STG.E.U8 desc[UR30][R2.64], R8 ;  /* 0x0000000802007986 */ /* 0x0001e2000c10111e */
[----:B------:R-:W-:Y:S01]  /*ce70*/  PRMT R15, R7, 0x9910, RZ ;  /* 0x00009910070f7816 */ /* 0x000fe200000000ff */
[----:B------:R-:W-:Y:S01]  /*ce80*/  VIADD R10, R25, UR5 ;  /* 0x00000005190a7c36 */ /* 0x000fe20008000000 */
[-C--:B------:R-:W-:Y:S01]  /*ce90*/  IADD3 RZ, P0, PT, R14, R173.reuse, RZ ;  /* 0x000000ad0eff7210 */ /* 0x080fe20007f1e0ff */
[----:B------:R1:W-:Y:S01]  /*cea0*/  STG.E.U8 desc[UR30][R12.64], R9 ;  /* 0x000000090c007986 */ /* 0x0003e2000c10111e */
[----:B------:R-:W-:Y:S01]  /*ceb0*/  SHF.R.S32.HI R15, RZ, 0x8, R15 ;  /* 0x00000008ff0f7819 */ /* 0x000fe2000001140f */
[----:B------:R-:W-:Y:S01]  /*cec0*/  UIMAD UR5, UR6, 0x1e, URZ ;  /* 0x0000001e060578a4 */ /* 0x000fe2000f8e02ff */
[----:B------:R-:W-:Y:S01]  /*ced0*/  IADD3 RZ, P2, PT, R16, R173, RZ ;  /* 0x000000ad10ff7210 */ /* 0x000fe20007f5e0ff */
[----:B------:R3:W-:Y:S01]  /*cee0*/  STG.E.U8 desc[UR30][R10.64], R7 ;  /* 0x000000070a007986 */ /* 0x0007e2000c10111e */
[----:B------:R-:W-:Y:S01]  /*cef0*/  PRMT R17, R6, 0x9910, RZ ;  /* 0x0000991006117816 */ /* 0x000fe200000000ff */
[----:B------:R-:W-:-:S02]  /*cf00*/  IMAD R18, R222, 0x22, RZ ;  /* 0x00000022de127824 */ /* 0x000fc400078e02ff */
[----:B------:R-:W-:Y:S01]  /*cf10*/  FMUL R50, R132, R51 ;  /* 0x0000003384327220 */ /* 0x000fe20000400000 */
[C---:B0-----:R-:W-:Y:S01]  /*cf20*/  VIADD R2, R25.reuse, UR4 ;  /* 0x0000000419027c36 */ /* 0x041fe20008000000 */
[----:B------:R-:W-:Y:S01]  /*cf30*/  LEA.HI.X.SX32 R3, R14, R185, 0x1, P0 ;  /* 0x000000b90e037211 */ /* 0x000fe200000f0eff */
[C---:B------:R-:W-:Y:S01]  /*cf40*/  IMAD R14, R222.reuse, 0x1f, RZ ;  /* 0x0000001fde0e7824 */ /* 0x040fe200078e02ff */
[----:B------:R-:W-:Y:S01]  /*cf50*/  UIMAD UR4, UR6, 0x1f, URZ ;  /* 0x0000001f060478a4 */ /* 0x000fe2000f8e02ff */
[----:B-1----:R-:W-:Y:S01]  /*cf60*/  IMAD R12, R222, 0x1e, RZ ;  /* 0x0000001ede0c7824 */ /* 0x002fe200078e02ff */
[----:B------:R-:W-:Y:S01]  /*cf70*/  USHF.L.U32 UR6, UR6, 0x5, URZ ;  /* 0x0000000506067899 */ /* 0x000fe200080006ff */
[----:B------:R0:W-:Y:S01]  /*cf80*/  STG.E.U8 desc[UR30][R2.64], R15 ;  /* 0x0000000f02007986 */ /* 0x0001e2000c10111e */
[-C--:B------:R-:W-:Y:S01]  /*cf90*/  IADD3 RZ, P1, PT, R14, R173.reuse, RZ ;  /* 0x000000ad0eff7210 */ /* 0x080fe20007f3e0ff */
[C---:B------:R-:W-:Y:S01]  /*cfa0*/  VIADD R8, R25.reuse, UR5 ;  /* 0x0000000519087c36 */ /* 0x040fe20008000000 */
[----:B------:R-:W-:Y:S01]  /*cfb0*/  IADD3 RZ, P0, PT, R12, R173, RZ ;  /* 0x000000ad0cff7210 */ /* 0x000fe20007f1e0ff */
[----:B---3--:R-:W-:Y:S01]  /*cfc0*/  VIADD R10, R25, UR4 ;  /* 0x00000004190a7c36 */ /* 0x008fe20008000000 */
[----:B------:R-:W-:Y:S01]  /*cfd0*/  LEA.HI.X.SX32 R11, R14, R185, 0x1, P1 ;  /* 0x000000b90e0b7211 */ /* 0x000fe200008f0eff */
[----:B------:R-:W-:Y:S01]  /*cfe0*/  FMUL R53, R132, R53 ;  /* 0x0000003584357220 */ /* 0x000fe20000400000 */
[----:B------:R-:W-:Y:S01]  /*cff0*/  LEA.HI.X.SX32 R9, R12, R185, 0x1, P0 ;  /* 0x000000b90c097211 */ /* 0x000fe200000f0eff */
[C---:B------:R-:W-:Y:S01]  /*d000*/  FMUL R55, R132.reuse, R55 ;  /* 0x0000003784377220 */ /* 0x040fe20000400000 */
[----:B------:R-:W-:Y:S01]  /*d010*/  SHF.R.S32.HI R17, RZ, 0x8, R17 ;  /* 0x00000008ff117819 */ /* 0x000fe20000011411 */
[----:B------:R-:W-:Y:S01]  /*d020*/  FMUL R57, R132, R57 ;  /* 0x0000003984397220 */ /* 0x000fe20000400000 */
[----:B------:R-:W-:Y:S01]  /*d030*/  PRMT R7, R5, 0x9910, RZ ;  /* 0x0000991005077816 */ /* 0x000fe200000000ff */
[----:B0-----:R-:W-:Y:S01]  /*d040*/  VIADD R2, R25, UR6 ;  /* 0x0000000619027c36 */ /* 0x001fe20008000000 */
[----:B------:R-:W-:Y:S01]  /*d050*/  LEA.HI.X.SX32 R3, R16, R185, 0x1, P2 ;  /* 0x000000b910037211 */ /* 0x000fe200010f0eff */
[----:B------:R-:W-:Y:S01]  /*d060*/  IMAD R16, R222, 0x21, RZ ;  /* 0x00000021de107824 */ /* 0x000fe200078e02ff */
[----:B------:R0:W-:Y:S01]  /*d070*/  STG.E.U8 desc[UR30][R8.64], R6 ;  /* 0x0000000608007986 */ /* 0x0001e2000c10111e */
[----:B------:R-:W-:Y:S01]  /*d080*/  IADD3 R14, P1, PT, R18, R173, RZ ;  /* 0x000000ad120e7210 */ /* 0x000fe20007f3e0ff */
[C---:B------:R-:W-:Y:S01]  /*d090*/  FMUL R59, R132.reuse, R59 ;  /* 0x0000003b843b7220 */ /* 0x040fe20000400000 */
[----:B------:R-:W-:Y:S01]  /*d0a0*/  FMUL R61, R132, R61 ;  /* 0x0000003d843d7220 */ /* 0x000fe20000400000 */
[----:B------:R-:W-:Y:S01]  /*d0b0*/  IADD3 R12, P0, PT, R16, R173, RZ ;  /* 0x000000ad100c7210 */ /* 0x000fe20007f1e0ff */
[----:B------:R-:W-:Y:S01]  /*d0c0*/  STG.E.U8 desc[UR30][R10.64], R17 ;  /* 0x000000110a007986 */ /* 0x000fe2000c10111e */
[----:B------:R-:W-:Y:S01]  /*d0d0*/  LEA.HI.X.SX32 R15, R18, R185, 0x1, P1 ;  /* 0x000000b9120f7211 */ /* 0x000fe200008f0eff */
[----:B------:R-:W-:Y:S01]  /*d0e0*/  FMUL R63, R132, R63 ;  /* 0x0000003f843f7220 */ /* 0x000fe20000400000 */
[----:B------:R-:W-:Y:S01]  /*d0f0*/  LEA.HI.X.SX32 R13, R16, R185, 0x1, P0 ;  /* 0x000000b9100d7211 */ /* 0x000fe200000f0eff */
[----:B------:R1:W-:Y:S01]  /*d100*/  STG.E.U8 desc[UR30][R2.64], R5 ;  /* 0x0000000502007986 */ /* 0x0003e2000c10111e */
[C---:B------:R-:W-:Y:S01]  /*d110*/  FMUL R65, R132.reuse, R65 ;  /* 0x0000004184417220 */ /* 0x040fe20000400000 */
[----:B------:R-:W-:Y:S01]  /*d120*/  FMUL R67, R132, R67 ;  /* 0x0000004384437220 */ /* 0x000fe20000400000 */
[----:B0-----:R-:W-:Y:S01]  /*d130*/  IADD3 R6, P2, PT, R20, R173, RZ ;  /* 0x000000ad14067210 */ /* 0x001fe20007f5e0ff */
[----:B------:R-:W-:Y:S01]  /*d140*/  FMUL R69, R132, R69 ;  /* 0x0000004584457220 */ /* 0x000fe20000400000 */
[----:B------:R-:W-:Y:S01]  /*d150*/  PRMT R9, R4, 0x9910, RZ ;  /* 0x0000991004097816 */ /* 0x000fe200000000ff */
[C---:B------:R-:W-:Y:S01]  /*d160*/  FMUL R71, R132.reuse, R71 ;  /* 0x0000004784477220 */ /* 0x040fe20000400000 */
[C---:B------:R-:W-:Y:S01]  /*d170*/  FMUL R73, R132.reuse, R73 ;  /* 0x0000004984497220 */ /* 0x040fe20000400000 */
[C---:B------:R-:W-:Y:S01]  /*d180*/  FMUL R75, R132.reuse, R75 ;  /* 0x0000004b844b7220 */ /* 0x040fe20000400000 */
[C---:B------:R-:W-:Y:S01]  /*d190*/  FMUL R52, R132.reuse, R77 ;  /* 0x0000004d84347220 */ /* 0x040fe20000400000 */
[C---:B------:R-:W-:Y:S01]  /*d1a0*/  FMUL R54, R132.reuse, R79 ;  /* 0x0000004f84367220 */ /* 0x040fe20000400000 */
[----:B------:R-:W-:Y:S01]  /*d1b0*/  FMUL R56, R132, R81 ;  /* 0x0000005184387220 */ /* 0x000fe20000400000 */
[----:B-1----:R-:W-:Y:S01]  /*d1c0*/  IADD3 R2, P0, PT, R22, R173, RZ ;  /* 0x000000ad16027210 */ /* 0x002fe20007f1e0ff */
[C---:B------:R-:W-:Y:S01]  /*d1d0*/  FMUL R58, R132.reuse, R83 ;  /* 0x00000053843a7220 */ /* 0x040fe20000400000 */
[----:B------:R-:W-:Y:S01]  /*d1e0*/  SHF.R.S32.HI R5, RZ, 0x8, R7 ;  /* 0x00000008ff057819 */ /* 0x000fe20000011407 */
        /* <DEDUP_REMOVED lines=35> */
[----:B------:R-:W-:Y:S01]  /*d420*/  FMUL R106, R132, R131 ;  /* 0x00000083846a7220 */ /* 0x000fe20000400000 */
[-C--:B------:R-:W-:Y:S01]  /*d430*/  LEA.HI.X.SX32 R7, R20, R185.reuse, 0x1, P2 ;  /* 0x000000b914077211 */ /* 0x080fe200010f0eff */
[C---:B------:R-:W-:Y:S01]  /*d440*/  IMAD R16, R222.reuse, 0x25, RZ ;  /* 0x00000025de107824 */ /* 0x040fe200078e02ff */
[----:B------:R-:W-:Y:S01]  /*d450*/  SHF.R.S32.HI R9, RZ, 0x8, R9 ;  /* 0x00000008ff097819 */ /* 0x000fe20000011409 */
[----:B------:R-:W-:Y:S01]  /*d460*/  STG.E.U8 desc[UR30][R12.64], R5 ;  /* 0x000000050c007986 */ /* 0x000fe2000c10111e */
[----:B------:R-:W-:Y:S01]  /*d470*/  F2FP.SATFINITE.E4M3.F32.PACK_AB_MERGE_C R132, R41, R40, RZ ;  /* 0x000000282984723e */ /* 0x000fe200048070ff */
[----:B------:R-:W-:Y:S01]  /*d480*/  IMAD R18, R222, 0x26, RZ ;  /* 0x00000026de127824 */ /* 0x000fe200078e02ff */
[----:B------:R-:W-:Y:S01]  /*d490*/  LEA.HI.X.SX32 R3, R22, R185, 0x1, P0 ;  /* 0x000000b916037211 */ /* 0x000fe200000f0eff */
[----:B------:R0:W-:Y:S01]  /*d4a0*/  STG.E.U8 desc[UR30][R14.64], R4 ;  /* 0x000000040e007986 */ /* 0x0001e2000c10111e */
[----:B------:R-:W-:Y:S01]  /*d4b0*/  IMAD R20, R222, 0x27, RZ ;  /* 0x00000027de147824 */ /* 0x000fe200078e02ff */
[----:B------:R-:W-:Y:S01]  /*d4c0*/  F2FP.SATFINITE.E4M3.F32.PACK_AB_MERGE_C R193, R42, R193, RZ ;  /* 0x000000c12ac1723e */ /* 0x000fe200048070ff */
[C---:B------:R-:W-:Y:S01]  /*d4d0*/  IMAD R22, R222.reuse, 0x28, RZ ;  /* 0x00000028de167824 */ /* 0x040fe200078e02ff */
[----:B------:R1:W-:Y:S01]  /*d4e0*/  STG.E.U8 desc[UR30][R6.64], R9 ;  /* 0x0000000906007986 */ /* 0x0003e2000c10111e */
[----:B------:R-:W-:Y:S01]  /*d4f0*/  IMAD R24, R222, 0x29, RZ ;  /* 0x00000029de187824 */ /* 0x000fe200078e02ff */
[----:B------:R-:W-:Y:S01]  /*d500*/  F2FP.SATFINITE.E4M3.F32.PACK_AB_MERGE_C R187, R44, R187, RZ ;  /* 0x000000bb2cbb723e */ /* 0x000fe200048070ff */
[C---:B------:R-:W-:Y:S01]  /*d510*/  IMAD R26, R222.reuse, 0x2a, RZ ;  /* 0x0000002ade1a7824 */ /* 0x040fe200078e02ff */
[----:B------:R3:W-:Y:S01]  /*d520*/  STG.E.U8 desc[UR30][R2.64], R132 ;  /* 0x0000008402007986 */ /* 0x0007e2000c10111e */
[----:B------:R-:W-:Y:S01]  /*d530*/  IMAD R28, R222, 0x2b, RZ ;  /* 0x0000002bde1c7824 */ /* 0x000fe200078e02ff */
[-C--:B------:R-:W-:Y:S01]  /*d540*/  IADD3 R8, P3, PT, R22, R173.reuse, RZ ;  /* 0x000000ad16087210 */ /* 0x080fe20007f7e0ff */
[----:B------:R-:W-:Y:S01]  /*d550*/  IMAD R30, R222, 0x2c, RZ ;  /* 0x0000002cde1e7824 */ /* 0x000fe200078e02ff */
[-C--:B0-----:R-:W-:Y:S01]  /*d560*/  IADD3 R4, P1, PT, R18, R173.reuse, RZ ;  /* 0x000000ad12047210 */ /* 0x081fe20007f3e0ff */
[----:B------:R-:W-:Y:S01]  /*d570*/  IMAD R32, R222, 0x2d, RZ ;  /* 0x0000002dde207824 */ /* 0x000fe200078e02ff */
[-C--:B------:R-:W-:Y:S01]  /*d580*/  IADD3 R10, P4, PT, R24, R173.reuse, RZ ;  /* 0x000000ad180a7210 */ /* 0x080fe20007f9e0ff */
[----:B------:R-:W-:Y:S01]  /*d590*/  IMAD R34, R222, 0x2e, RZ ;  /* 0x0000002ede227824 */ /* 0x000fe200078e02ff */
[-C--:B-1----:R-:W-:Y:S01]  /*d5a0*/  IADD3 R6, P2, PT, R20, R173.reuse, RZ ;  /* 0x000000ad14067210 */ /* 0x082fe20007f5e0ff */
[----:B------:R-:W-:Y:S01]  /*d5b0*/  IMAD R36, R222, 0x2f, RZ ;  /* 0x0000002fde247824 */ /* 0x000fe200078e02ff */
[-C--:B------:R-:W-:Y:S01]  /*d5c0*/  IADD3 R12, P5, PT, R26, R173.reuse, RZ ;  /* 0x000000ad1a0c7210 */ /* 0x080fe20007fbe0ff */
[----:B------:R-:W-:Y:S01]  /*d5d0*/  IMAD R38, R222, 0x30, RZ ;  /* 0x00000030de267824 */ /* 0x000fe200078e02ff */
[-C--:B---3--:R-:W-:Y:S01]  /*d5e0*/  IADD3 R2, P0, PT, R16, R173.reuse, RZ ;  /* 0x000000ad10027210 */ /* 0x088fe20007f1e0ff */
[----:B------:R-:W-:Y:S01]  /*d5f0*/  IMAD R40, R222, 0x31, RZ ;  /* 0x00000031de287824 */ /* 0x000fe200078e02ff */
[----:B------:R-:W-:Y:S01]  /*d600*/  IADD3 R14, P6, PT, R28, R173, RZ ;  /* 0x000000ad1c0e7210 */ /* 0x000fe20007fde0ff */
[----:B------:R-:W-:Y:S01]  /*d610*/  IMAD R42, R222, 0x32, RZ ;  /* 0x00000032de2a7824 */ /* 0x000fe200078e02ff */
[----:B------:R-:W-:Y:S01]  /*d620*/  LEA.HI.X.SX32 R3, R16, R185, 0x1, P0 ;  /* 0x000000b910037211 */ /* 0x000fe200000f0eff */
[----:B------:R-:W-:Y:S01]  /*d630*/  IMAD R44, R222, 0x33, RZ ;  /* 0x00000033de2c7824 */ /* 0x000fe200078e02ff */
[----:B------:R-:W-:Y:S01]  /*d640*/  IADD3 R16, P0, PT, R30, R173, RZ ;  /* 0x000000ad1e107210 */ /* 0x000fe20007f1e0ff */
[----:B------:R-:W-:Y:S01]  /*d650*/  IMAD R108, R222, 0x53, RZ ;  /* 0x00000053de6c7824 */ /* 0x000fe200078e02ff */
[----:B------:R-:W-:Y:S01]  /*d660*/  F2FP.SATFINITE.E4M3.F32.PACK_AB_MERGE_C R197, R46, R197, RZ ;  /* 0x000000c52ec5723e */ /* 0x000fe200048070ff */
[----:B------:R-:W-:Y:S01]  /*d670*/  IMAD R46, R222, 0x34, RZ ;  /* 0x00000034de2e7824 */ /* 0x000fe200078e02ff */
[----:B------:R-:W-:Y:S01]  /*d680*/  LEA.HI.X.SX32 R5, R18, R185, 0x1, P1 ;  /* 0x000000b912057211 */ /* 0x000fe200008f0eff */
[----:B------:R-:W-:Y:S01]  /*d690*/  IMAD R110, R222, 0x54, RZ ;  /* 0x00000054de6e7824 */ /* 0x000fe200078e02ff */
[----:B------:R-:W-:Y:S01]  /*d6a0*/  F2FP.SATFINITE.E4M3.F32.PACK_AB_MERGE_C R201, R48, R201, RZ ;  /* 0x000000c930c9723e */ /* 0x000fe200048070ff */
        /* <DEDUP_REMOVED lines=31> */
[----:B------:R-:W-:Y:S01]  /*d8a0*/  F2FP.SATFINITE.E4M3.F32.PACK_AB_MERGE_C R245, R58, R245, RZ ;  /* 0x000000f53af5723e */ /* 0x000fe200048070ff */
        /* <DEDUP_REMOVED lines=18> */
[----:B------:R-:W-:Y:S01]  /*d9d0*/  IMAD.SHL.U32 R70, R222, 0x40, RZ ;  /* 0x00000040de467824 */ /* 0x000fe200078e00ff */
        /* <DEDUP_REMOVED lines=43> */
[----:B------:R-:W0:Y:S01]  /*dc90*/  LDCU UR4, c[0x0][0x3ec] ;  /* 0x00007d80ff0477ac */ /* 0x000e220008000800 */
[----:B------:R-:W-:-:S02]  /*dca0*/  LEA.HI.X.SX32 R35, R48, R185, 0x1, P2 ;  /* 0x000000b930237211 */ /* 0x000fc400010f0eff */
[-C--:B------:R-:W-:Y:S02]  /*dcb0*/  LEA.HI.X.SX32 R37, R50, R185.reuse, 0x1, P3 ;  /* 0x000000b932257211 */ /* 0x080fe400018f0eff */
[-C--:B------:R-:W-:Y:S02]  /*dcc0*/  LEA.HI.X.SX32 R39, R52, R185.reuse, 0x1, P4 ;  /* 0x000000b934277211 */ /* 0x080fe400020f0eff */
[-C--:B------:R-:W-:Y:S02]  /*dcd0*/  LEA.HI.X.SX32 R41, R54, R185.reuse, 0x1, P5 ;  /* 0x000000b936297211 */ /* 0x080fe400028f0eff */
[----:B------:R-:W-:Y:S02]  /*dce0*/  LEA.HI.X.SX32 R43, R56, R185, 0x1, P6 ;  /* 0x000000b9382b7211 */ /* 0x000fe400030f0eff */
[-C--:B------:R-:W-:Y:S02]  /*dcf0*/  IADD3 R48, P2, PT, R62, R173.reuse, RZ ;  /* 0x000000ad3e307210 */ /* 0x080fe40007f5e0ff */
[----:B------:R-:W-:-:S02]  /*dd00*/  IADD3 R50, P3, PT, R64, R173, RZ ;  /* 0x000000ad40327210 */ /* 0x000fc40007f7e0ff */
[-C--:B------:R-:W-:Y:S02]  /*dd10*/  IADD3 R52, P4, PT, R66, R173.reuse, RZ ;  /* 0x000000ad42347210 */ /* 0x080fe40007f9e0ff */
[-C--:B------:R-:W-:Y:S01]  /*dd20*/  IADD3 R54, P5, PT, R68, R173.reuse, RZ ;  /* 0x000000ad44367210 */ /* 0x080fe20007fbe0ff */
[----:B0-----:R-:W-:Y:S01]  /*dd30*/  UIMAD UR4, UR8, UR4, URZ ;  /* 0x00000004080472a4 */ /* 0x001fe2000f8e02ff */
[----:B------:R-:W-:Y:S02]  /*dd40*/  IADD3 R56, P6, PT, R70, R173, RZ ;  /* 0x000000ad46387210 */ /* 0x000fe40007fde0ff */
[----:B------:R-:W-:Y:S01]  /*dd50*/  F2FP.SATFINITE.E4M3.F32.PACK_AB_MERGE_C R217, R86, R217, RZ ;  /* 0x000000d956d9723e */ /* 0x000fe200048070ff */
[----:B------:R-:W-:Y:S01]  /*dd60*/  IMAD R86, R222, 0x48, RZ ;  /* 0x00000048de567824 */ /* 0x000fe200078e02ff */
[----:B------:R-:W-:Y:S01]  /*dd70*/  LEA.HI.X.SX32 R45, R58, R185, 0x1, P0 ;  /* 0x000000b93a2d7211 */ /* 0x000fe200000f0eff */
[----:B------:R-:W-:Y:S01]  /*dd80*/  USHF.L.U32 UR6, UR4, 0x2, URZ ;  /* 0x0000000204067899 */ /* 0x000fe200080006ff */
[----:B------:R-:W-:Y:S01]  /*dd90*/  IADD3 R58, P0, PT, R72, R173, RZ ;  /* 0x000000ad483a7210 */ /* 0x000fe20007f1e0ff */
[----:B------:R-:W-:Y:S01]  /*dda0*/  UIMAD.WIDE UR4, UR4, 0x4, URZ ;  /* 0x00000004040478a5 */ /* 0x000fe2000f8e02ff */
[----:B------:R-:W-:-:S02]  /*ddb0*/  F2FP.SATFINITE.E4M3.F32.PACK_AB_MERGE_C R208, R53, R208, RZ ;  /* 0x000000d035d0723e */ /* 0x000fc400048070ff */
[----:B------:R-:W-:Y:S02]  /*ddc0*/  F2FP.SATFINITE.E4M3.F32.PACK_AB_MERGE_C R206, R55, R206, RZ ;  /* 0x000000ce37ce723e */ /* 0x000fe400048070ff */
[----:B------:R-:W-:Y:S02]  /*ddd0*/  F2FP.SATFINITE.E4M3.F32.PACK_AB_MERGE_C R204, R57, R204, RZ ;  /* 0x000000cc39cc723e */ /* 0x000fe400048070ff */
[----:B------:R-:W-:Y:S01]  /*dde0*/  F2FP.SATFINITE.E4M3.F32.PACK_AB_MERGE_C R215, R88, R215, RZ ;  /* 0x000000d758d7723e */ /* 0x000fe200048070ff */
[----:B------:R-:W-:Y:S01]  /*ddf0*/  IMAD R88, R222, 0x49, RZ ;  /* 0x00000049de587824 */ /* 0x000fe200078e02ff */
[----:B------:R-:W-:Y:S02]  /*de00*/  LEA.HI.X.SX32 R47, R60, R185, 0x1, P1 ;  /* 0x000000b93c2f7211 */ /* 0x000fe400008f0eff */
        /* <DEDUP_REMOVED lines=10> */
[----:B------:R-:W-:-:S02]  /*deb0*/  IADD3 R60, P1, PT, R74, R173, RZ ;  /* 0x000000ad4a3c7210 */ /* 0x000fc40007f3e0ff */
[-C--:B------:R-:W-:Y:S02]  /*dec0*/  LEA.HI.X.SX32 R49, R62, R185.reuse, 0x1, P2 ;  /* 0x000000b93e317211 */ /* 0x080fe400010f0eff */
[-C--:B------:R-:W-:Y:S02]  /*ded0*/  LEA.HI.X.SX32 R51, R64, R185.reuse, 0x1, P3 ;  /* 0x000000b940337211 */ /* 0x080fe400018f0eff */
[-C--:B------:R-:W-:Y:S02]  /*dee0*/  LEA.HI.X.SX32 R53, R66, R185.reuse, 0x1, P4 ;  /* 0x000000b942357211 */ /* 0x080fe400020f0eff */
[-C--:B------:R-:W-:Y:S02]  /*def0*/  LEA.HI.X.SX32 R55, R68, R185.reuse, 0x1, P5 ;  /* 0x000000b944377211 */ /* 0x080fe400028f0eff */
[----:B------:R-:W-:Y:S02]  /*df00*/  LEA.HI.X.SX32 R57, R70, R185, 0x1, P6 ;  /* 0x000000b946397211 */ /* 0x000fe400030f0eff */
[----:B------:R-:W-:-:S02]  /*df10*/  F2FP.SATFINITE.E4M3.F32.PACK_AB_MERGE_C R202, R59, R202, RZ ;  /* 0x000000ca3bca723e */ /* 0x000fc400048070ff */
[-C--:B------:R-:W-:Y:S02]  /*df20*/  IADD3 R62, P2, PT, R76, R173.reuse, RZ ;  /* 0x000000ad4c3e7210 */ /* 0x080fe40007f5e0ff */
[-C--:B------:R-:W-:Y:S02]  /*df30*/  IADD3 R64, P3, PT, R78, R173.reuse, RZ ;  /* 0x000000ad4e407210 */ /* 0x080fe40007f7e0ff */
[-C--:B------:R-:W-:Y:S02]  /*df40*/  IADD3 R66, P4, PT, R80, R173.reuse, RZ ;  /* 0x000000ad50427210 */ /* 0x080fe40007f9e0ff */
[-C--:B------:R-:W-:Y:S02]  /*df50*/  IADD3 R68, P5, PT, R82, R173.reuse, RZ ;  /* 0x000000ad52447210 */ /* 0x080fe40007fbe0ff */
[----:B------:R-:W-:Y:S02]  /*df60*/  IADD3 R70, P6, PT, R84, R173, RZ ;  /* 0x000000ad54467210 */ /* 0x000fe40007fde0ff */
[----:B------:R-:W-:Y:S01]  /*df70*/  F2FP.SATFINITE.E4M3.F32.PACK_AB_MERGE_C R191, R100, R191, RZ ;  /* 0x000000bf64bf723e */ /* 0x000fe200048070ff */
[----:B------:R-:W-:Y:S01]  /*df80*/  IMAD R100, R222, 0x4f, RZ ;  /* 0x0000004fde647824 */ /* 0x000fe200078e02ff */
[----:B------:R-:W-:-:S02]  /*df90*/  LEA.HI.X.SX32 R59, R72, R185, 0x1, P0 ;  /* 0x000000b9483b7211 */ /* 0x000fc400000f0eff */
[----:B------:R-:W-:Y:S02]  /*dfa0*/  F2FP.SATFINITE.E4M3.F32.PACK_AB_MERGE_C R200, R61, R200, RZ ;  /* 0x000000c83dc8723e */ /* 0x000fe400048070ff */
[----:B------:R-:W-:Y:S02]  /*dfb0*/  IADD3 R72, P0, PT, R86, R173, RZ ;  /* 0x000000ad56487210 */ /* 0x000fe40007f1e0ff */
[----:B------:R-:W-:Y:S02]  /*dfc0*/  F2FP.SATFINITE.E4M3.F32.PACK_AB_MERGE_C R198, R63, R198, RZ ;  /* 0x000000c63fc6723e */ /* 0x000fe400048070ff */
[----:B------:R-:W-:Y:S02]  /*dfd0*/  F2FP.SATFINITE.E4M3.F32.PACK_AB_MERGE_C R196, R65, R196, RZ ;  /* 0x000000c441c4723e */ /* 0x000fe400048070ff */
[----:B------:R-:W-:Y:S02]  /*dfe0*/  F2FP.SATFINITE.E4M3.F32.PACK_AB_MERGE_C R194, R67, R194, RZ ;  /* 0x000000c243c2723e */ /* 0x000fe400048070ff */
[----:B------:R-:W-:-:S02]  /*dff0*/  F2FP.SATFINITE.E4M3.F32.PACK_AB_MERGE_C R192, R69, R192, RZ ;  /* 0x000000c045c0723e */ /* 0x000fc400048070ff */
        /* <DEDUP_REMOVED lines=8> */
[----:B------:R-:W-:Y:S01]  /*e080*/  IADD3 R74, P1, PT, R88, R173, RZ ;  /* 0x000000ad584a7210 */ /* 0x000fe20007f3e0ff */
[----:B------:R-:W-:Y:S01]  /*e090*/  IMAD R222, R222, 0x7f, RZ ;  /* 0x0000007fdede7824 */ /* 0x000fe200078e02ff */
[----:B------:R-:W-:-:S02]  /*e0a0*/  LEA.HI.X.SX32 R63, R76, R185, 0x1, P2 ;  /* 0x000000b94c3f7211 */ /* 0x000fc400010f0eff */
[-C--:B------:R-:W-:Y:S02]  /*e0b0*/  LEA.HI.X.SX32 R65, R78, R185.reuse, 0x1, P3 ;  /* 0x000000b94e417211 */ /* 0x080fe400018f0eff */
[-C--:B------:R-:W-:Y:S02]  /*e0c0*/  LEA.HI.X.SX32 R67, R80, R185.reuse, 0x1, P4 ;  /* 0x000000b950437211 */ /* 0x080fe400020f0eff */
[-C--:B------:R-:W-:Y:S02]  /*e0d0*/  LEA.HI.X.SX32 R69, R82, R185.reuse, 0x1, P5 ;  /* 0x000000b952457211 */ /* 0x080fe400028f0eff */
[----:B------:R-:W-:Y:S02]  /*e0e0*/  LEA.HI.X.SX32 R71, R84, R185, 0x1, P6 ;  /* 0x000000b954477211 */ /* 0x000fe400030f0eff */
[----:B------:R-:W-:Y:S02]  /*e0f0*/  F2FP.SATFINITE.E4M3.F32.PACK_AB_MERGE_C R188, R73, R188, RZ ;  /* 0x000000bc49bc723e */ /* 0x000fe400048070ff */
[----:B------:R-:W-:-:S02]  /*e100*/  IADD3 R76, P2, PT, R90, R173, RZ ;  /* 0x000000ad5a4c7210 */ /* 0x000fc40007f5e0ff */
[-C--:B------:R-:W-:Y:S02]  /*e110*/  IADD3 R78, P3, PT, R92, R173.reuse, RZ ;  /* 0x000000ad5c4e7210 */ /* 0x080fe40007f7e0ff */
[-C--:B------:R-:W-:Y:S02]  /*e120*/  IADD3 R80, P4, PT, R94, R173.reuse, RZ ;  /* 0x000000ad5e507210 */ /* 0x080fe40007f9e0ff */
[-C--:B------:R-:W-:Y:S02]  /*e130*/  IADD3 R82, P5, PT, R96, R173.reuse, RZ ;  /* 0x000000ad60527210 */ /* 0x080fe40007fbe0ff */
[----:B------:R-:W-:Y:S02]  /*e140*/  IADD3 R84, P6, PT, R98, R173, RZ ;  /* 0x000000ad62547210 */ /* 0x000fe40007fde0ff */
[----:B------:R-:W-:Y:S02]  /*e150*/  LEA.HI.X.SX32 R73, R86, R185, 0x1, P0 ;  /* 0x000000b956497211 */ /* 0x000fe400000f0eff */
[----:B------:R-:W-:-:S02]  /*e160*/  F2FP.SATFINITE.E4M3.F32.PACK_AB_MERGE_C R186, R75, R186, RZ ;  /* 0x000000ba4bba723e */ /* 0x000fc400048070ff */
[----:B------:R-:W-:Y:S02]  /*e170*/  IADD3 R86, P0, PT, R100, R173, RZ ;  /* 0x000000ad64567210 */ /* 0x000fe40007f1e0ff */
[----:B------:R-:W-:Y:S02]  /*e180*/  LEA.HI.X.SX32 R75, R88, R185, 0x1, P1 ;  /* 0x000000b9584b7211 */ /* 0x000fe400008f0eff */
[----:B------:R-:W-:Y:S02]  /*e190*/  IADD3 R88, P1, PT, R102, R173, RZ ;  /* 0x000000ad66587210 */ /* 0x000fe40007f3e0ff */
[-C--:B------:R-:W-:Y:S02]  /*e1a0*/  LEA.HI.X.SX32 R77, R90, R185.reuse, 0x1, P2 ;  /* 0x000000b95a4d7211 */ /* 0x080fe400010f0eff */
[-C--:B------:R-:W-:Y:S02]  /*e1b0*/  LEA.HI.X.SX32 R79, R92, R185.reuse, 0x1, P3 ;  /* 0x000000b95c4f7211 */ /* 0x080fe400018f0eff */
[----:B------:R-:W-:-:S02]  /*e1c0*/  LEA.HI.X.SX32 R81, R94, R185, 0x1, P4 ;  /* 0x000000b95e517211 */ /* 0x000fc400020f0eff */
[-C--:B------:R-:W-:Y:S02]  /*e1d0*/  LEA.HI.X.SX32 R83, R96, R185.reuse, 0x1, P5 ;  /* 0x000000b960537211 */ /* 0x080fe400028f0eff */
[----:B------:R-:W-:Y:S02]  /*e1e0*/  LEA.HI.X.SX32 R85, R98, R185, 0x1, P6 ;  /* 0x000000b962557211 */ /* 0x000fe400030f0eff */
[-C--:B------:R-:W-:Y:S02]  /*e1f0*/  IADD3 R90, P2, PT, R104, R173.reuse, RZ ;  /* 0x000000ad685a7210 */ /* 0x080fe40007f5e0ff */
[-C--:B------:R-:W-:Y:S02]  /*e200*/  IADD3 R92, P3, PT, R106, R173.reuse, RZ ;  /* 0x000000ad6a5c7210 */ /* 0x080fe40007f7e0ff */
[-C--:B------:R-:W-:Y:S02]  /*e210*/  IADD3 R94, P4, PT, R108, R173.reuse, RZ ;  /* 0x000000ad6c5e7210 */ /* 0x080fe40007f9e0ff */
[----:B------:R-:W-:-:S02]  /*e220*/  IADD3 R96, P5, PT, R110, R173, RZ ;  /* 0x000000ad6e607210 */ /* 0x000fc40007fbe0ff */
[----:B------:R-:W-:Y:S02]  /*e230*/  IADD3 R98, P6, PT, R112, R173, RZ ;  /* 0x000000ad70627210 */ /* 0x000fe40007fde0ff */
[----:B------:R-:W-:Y:S02]  /*e240*/  LEA.HI.X.SX32 R87, R100, R185, 0x1, P0 ;  /* 0x000000b964577211 */ /* 0x000fe400000f0eff */
[----:B------:R-:W-:Y:S02]  /*e250*/  IADD3 R100, P0, PT, R114, R173, RZ ;  /* 0x000000ad72647210 */ /* 0x000fe40007f1e0ff */
[----:B------:R-:W-:Y:S02]  /*e260*/  LEA.HI.X.SX32 R89, R102, R185, 0x1, P1 ;  /* 0x000000b966597211 */ /* 0x000fe400008f0eff */
[----:B------:R-:W-:Y:S02]  /*e270*/  IADD3 R102, P1, PT, R116, R173, RZ ;  /* 0x000000ad74667210 */ /* 0x000fe40007f3e0ff */
        /* <DEDUP_REMOVED lines=8> */
[-C--:B------:R-:W-:Y:S02]  /*e300*/  IADD3 R110, P5, PT, R124, R173.reuse, RZ ;  /* 0x000000ad7c6e7210 */ /* 0x080fe40007fbe0ff */
[----:B------:R-:W-:Y:S02]  /*e310*/  IADD3 R112, P6, PT, R126, R173, RZ ;  /* 0x000000ad7e707210 */ /* 0x000fe40007fde0ff */
[----:B------:R-:W-:Y:S02]  /*e320*/  LEA.HI.X.SX32 R101, R114, R185, 0x1, P0 ;  /* 0x000000b972657211 */ /* 0x000fe400000f0eff */
[----:B------:R-:W-:Y:S02]  /*e330*/  IADD3 R114, P0, PT, R128, R173, RZ ;  /* 0x000000ad80727210 */ /* 0x000fe40007f1e0ff */
[----:B------:R-:W-:-:S02]  /*e340*/  LEA.HI.X.SX32 R103, R116, R185, 0x1, P1 ;  /* 0x000000b974677211 */ /* 0x000fc400008f0eff */
[----:B------:R-:W-:Y:S02]  /*e350*/  IADD3 R116, P1, PT, R130, R173, RZ ;  /* 0x000000ad82747210 */ /* 0x000fe40007f3e0ff */
[-C--:B------:R-:W-:Y:S02]  /*e360*/  LEA.HI.X.SX32 R105, R118, R185.reuse, 0x1, P2 ;  /* 0x000000b976697211 */ /* 0x080fe400010f0eff */
[-C--:B------:R-:W-:Y:S02]  /*e370*/  LEA.HI.X.SX32 R107, R120, R185.reuse, 0x1, P3 ;  /* 0x000000b9786b7211 */ /* 0x080fe400018f0eff */
[-C--:B------:R-:W-:Y:S02]  /*e380*/  LEA.HI.X.SX32 R109, R122, R185.reuse, 0x1, P4 ;  /* 0x000000b97a6d7211 */ /* 0x080fe400020f0eff */
[-C--:B------:R-:W-:Y:S02]  /*e390*/  LEA.HI.X.SX32 R111, R124, R185.reuse, 0x1, P5 ;  /* 0x000000b97c6f7211 */ /* 0x080fe400028f0eff */
[----:B------:R-:W-:-:S02]  /*e3a0*/  LEA.HI.X.SX32 R113, R126, R185, 0x1, P6 ;  /* 0x000000b97e717211 */ /* 0x000fc400030f0eff */
[-C--:B------:R-:W-:Y:S02]  /*e3b0*/  IADD3 R118, P2, PT, R134, R173.reuse, RZ ;  /* 0x000000ad86767210 */ /* 0x080fe40007f5e0ff */
[-C--:B------:R-:W-:Y:S02]  /*e3c0*/  IADD3 R120, P3, PT, R136, R173.reuse, RZ ;  /* 0x000000ad88787210 */ /* 0x080fe40007f7e0ff */
[-C--:B------:R-:W-:Y:S02]  /*e3d0*/  IADD3 R122, P4, PT, R138, R173.reuse, RZ ;  /* 0x000000ad8a7a7210 */ /* 0x080fe40007f9e0ff */
[-C--:B------:R-:W-:Y:S02]  /*e3e0*/  IADD3 R124, P5, PT, R140, R173.reuse, RZ ;  /* 0x000000ad8c7c7210 */ /* 0x080fe40007fbe0ff */
[----:B------:R-:W-:Y:S02]  /*e3f0*/  IADD3 R126, P6, PT, R142, R173, RZ ;  /* 0x000000ad8e7e7210 */ /* 0x000fe40007fde0ff */
[----:B------:R-:W-:-:S02]  /*e400*/  LEA.HI.X.SX32 R115, R128, R185, 0x1, P0 ;  /* 0x000000b980737211 */ /* 0x000fc400000f0eff */
        /* <DEDUP_REMOVED lines=42> */
[----:B------:R-:W-:Y:S02]  /*e6b0*/  PRMT R132, R132, 0x9910, RZ ;  /* 0x0000991084847816 */ /* 0x000fe400000000ff */
[----:B------:R-:W-:Y:S02]  /*e6c0*/  IADD3 R172, P0, PT, R210, R173, RZ ;  /* 0x000000add2ac7210 */ /* 0x000fe40007f1e0ff */
[----:B------:R-:W-:Y:S02]  /*e6d0*/  LEA.HI.X.SX32 R161, R174, R185, 0x1, P1 ;  /* 0x000000b9aea17211 */ /* 0x000fe400008f0eff */
[----:B------:R-:W-:Y:S02]  /*e6e0*/  IADD3 R174, P1, PT, R212, R173, RZ ;  /* 0x000000add4ae7210 */ /* 0x000fe40007f3e0ff */
[-C--:B------:R-:W-:Y:S02]  /*e6f0*/  LEA.HI.X.SX32 R163, R176, R185.reuse, 0x1, P2 ;  /* 0x000000b9b0a37211 */ /* 0x080fe400010f0eff */
[----:B------:R-:W-:-:S02]  /*e700*/  LEA.HI.X.SX32 R165, R178, R185, 0x1, P3 ;  /* 0x000000b9b2a57211 */ /* 0x000fc400018f0eff */
[-C--:B------:R-:W-:Y:S02]  /*e710*/  LEA.HI.X.SX32 R167, R180, R185.reuse, 0x1, P4 ;  /* 0x000000b9b4a77211 */ /* 0x080fe400020f0eff */
[-C--:B------:R-:W-:Y:S02]  /*e720*/  LEA.HI.X.SX32 R169, R182, R185.reuse, 0x1, P5 ;  /* 0x000000b9b6a97211 */ /* 0x080fe400028f0eff */
[----:B------:R-:W-:Y:S02]  /*e730*/  LEA.HI.X.SX32 R171, R184, R185, 0x1, P6 ;  /* 0x000000b9b8ab7211 */ /* 0x000fe400030f0eff */
[-C--:B------:R-:W-:Y:S02]  /*e740*/  IADD3 R176, P2, PT, R214, R173.reuse, RZ ;  /* 0x000000add6b07210 */ /* 0x080fe40007f5e0ff */
[-C--:B------:R-:W-:Y:S02]  /*e750*/  IADD3 R178, P3, PT, R216, R173.reuse, RZ ;  /* 0x000000add8b27210 */ /* 0x080fe40007f7e0ff */
[----:B------:R-:W-:-:S02]  /*e760*/  IADD3 R180, P4, PT, R218, R173, RZ ;  /* 0x000000addab47210 */ /* 0x000fc40007f9e0ff */
[-C--:B------:R-:W-:Y:S02]  /*e770*/  IADD3 R182, P5, PT, R220, R173.reuse, RZ ;  /* 0x000000addcb67210 */ /* 0x080fe40007fbe0ff */
[----:B------:R-:W-:Y:S02]  /*e780*/  IADD3 R184, P6, PT, R222, R173, RZ ;  /* 0x000000addeb87210 */ /* 0x000fe40007fde0ff */
[----:B------:R-:W-:Y:S02]  /*e790*/  SHF.R.S32.HI R132, RZ, 0x8, R132 ;  /* 0x00000008ff847819 */ /* 0x000fe40000011484 */
[-C--:B------:R-:W-:Y:S02]  /*e7a0*/  LEA.HI.X.SX32 R173, R210, R185.reuse, 0x1, P0 ;  /* 0x000000b9d2ad7211 */ /* 0x080fe400000f0eff */
[----:B------:R-:W-:Y:S01]  /*e7b0*/  PRMT R210, R193, 0x9910, RZ ;  /* 0x00009910c1d27816 */ /* 0x000fe200000000ff */
[----:B------:R0:W-:Y:S01]  /*e7c0*/  STG.E.U8 desc[UR30][R2.64], R132 ;  /* 0x0000008402007986 */ /* 0x0001e2000c10111e */
[----:B------:R-:W-:-:S02]  /*e7d0*/  LEA.HI.X.SX32 R175, R212, R185, 0x1, P1 ;  /* 0x000000b9d4af7211 */ /* 0x000fc400008f0eff */
[----:B------:R-:W-:Y:S01]  /*e7e0*/  PRMT R212, R187, 0x9910, RZ ;  /* 0x00009910bbd47816 */ /* 0x000fe200000000ff */
[----:B------:R1:W-:Y:S01]  /*e7f0*/  STG.E.U8 desc[UR30][R4.64], R193 ;  /* 0x000000c104007986 */ /* 0x0003e2000c10111e */
[----:B------:R-:W-:Y:S02]  /*e800*/  LEA.HI.X.SX32 R177, R214, R185, 0x1, P2 ;  /* 0x000000b9d6b17211 */ /* 0x000fe400010f0eff */
[----:B------:R-:W-:Y:S02]  /*e810*/  SHF.R.S32.HI R210, RZ, 0x8, R210 ;  /* 0x00000008ffd27819 */ /* 0x000fe400000114d2 */
[----:B------:R-:W-:Y:S02]  /*e820*/  PRMT R214, R197, 0x9910, RZ ;  /* 0x00009910c5d67816 */ /* 0x000fe400000000ff */
[----:B------:R-:W-:Y:S01]  /*e830*/  SHF.R.S32.HI R212, RZ, 0x8, R212 ;  /* 0x00000008ffd47819 */ /* 0x000fe200000114d4 */
[----:B------:R3:W-:Y:S01]  /*e840*/  STG.E.U8 desc[UR30][R6.64], R210 ;  /* 0x000000d206007986 */ /* 0x0007e2000c10111e */
[----:B0-----:R-:W-:-:S02]  /*e850*/  PRMT R2, R201, 0x9910, RZ ;  /* 0x00009910c9027816 */ /* 0x001fc400000000ff */
[----:B------:R-:W-:Y:S01]  /*e860*/  SHF.R.S32.HI R3, RZ, 0x8, R214 ;  /* 0x00000008ff037819 */ /* 0x000fe200000114d6 */
[----:B------:R0:W-:Y:S01]  /*e870*/  STG.E.U8 desc[UR30][R8.64], R187 ;  /* 0x000000bb08007986 */ /* 0x0001e2000c10111e */
[----:B-1----:R-:W-:Y:S01]  /*e880*/  PRMT R4, R206, 0x9910, RZ ;  /* 0x00009910ce047816 */ /* 0x002fe200000000ff */
[----:B------:R-:W-:Y:S01]  /*e890*/  IMAD.MOV.U32 R5, RZ, RZ, R2 ;  /* 0x000000ffff057224 */ /* 0x000fe200078e0002 */
[----:B------:R-:W-:Y:S01]  /*e8a0*/  PRMT R2, R208, 0x9910, RZ ;  /* 0x00009910d0027816 */ /* 0x000fe200000000ff */
[----:B------:R1:W-:Y:S01]  /*e8b0*/  STG.E.U8 desc[UR30][R10.64], R212 ;  /* 0x000000d40a007986 */ /* 0x0003e2000c10111e */
[----:B------:R-:W-:Y:S02]  /*e8c0*/  LEA.HI.X.SX32 R179, R216, R185, 0x1, P3 ;  /* 0x000000b9d8b37211 */ /* 0x000fe400018f0eff */
[----:B------:R-:W-:Y:S01]  /*e8d0*/  SHF.R.S32.HI R5, RZ, 0x8, R5 ;  /* 0x00000008ff057819 */ /* 0x000fe20000011405 */
[----:B------:R-:W-:Y:S01]  /*e8e0*/  STG.E.U8 desc[UR30][R12.64], R197 ;  /* 0x000000c50c007986 */ /* 0x000fe2000c10111e */
[----:B---3--:R-:W-:-:S02]  /*e8f0*/  PRMT R7, R205, 0x9910, RZ ;  /* 0x00009910cd077816 */ /* 0x008fc400000000ff */
[----:B------:R-:W-:Y:S01]  /*e900*/  PRMT R6, R189, 0x9910, RZ ;  /* 0x00009910bd067816 */ /* 0x000fe200000000ff */
[----:B------:R3:W-:Y:S01]  /*e910*/  STG.E.U8 desc[UR30][R14.64], R3 ;  /* 0x000000030e007986 */ /* 0x0007e2000c10111e */
[----:B------:R-:W-:Y:S01]  /*e920*/  SHF.R.S32.HI R7, RZ, 0x8, R7 ;  /* 0x00000008ff077819 */ /* 0x000fe20000011407 */
[----:B0-----:R-:W-:Y:S01]  /*e930*/  IMAD.SHL.U32 R9, R133, 0x4, RZ ;  /* 0x0000000485097824 */ /* 0x001fe200078e00ff */
[-C--:B------:R-:W-:Y:S01]  /*e940*/  LEA.HI.X.SX32 R181, R218, R185.reuse, 0x1, P4 ;  /* 0x000000b9dab57211 */ /* 0x080fe200020f0eff */
[----:B------:R-:W-:Y:S01]  /*e950*/  STG.E.U8 desc[UR30][R16.64], R201 ;  /* 0x000000c910007986 */ /* 0x000fe2000c10111e */
[----:B-1----:R-:W0:Y:S01]  /*e960*/  LDC.64 R10, c[0x0][0x3a0] ;  /* 0x0000e800ff0a7b82 */ /* 0x002e220000000a00 */
[-C--:B------:R-:W-:Y:S02]  /*e970*/  LEA.HI.X.SX32 R183, R220, R185.reuse, 0x1, P5 ;  /* 0x000000b9dcb77211 */ /* 0x080fe400028f0eff */
[----:B------:R1:W-:Y:S01]  /*e980*/  STG.E.U8 desc[UR30][R18.64], R5 ;  /* 0x0000000512007986 */ /* 0x0003e2000c10111e */
[----:B------:R-:W-:-:S02]  /*e990*/  LEA.HI.X.SX32 R185, R222, R185, 0x1, P6 ;  /* 0x000000b9deb97211 */ /* 0x000fc400030f0eff */
[----:B---3--:R-:W-:Y:S01]  /*e9a0*/  SHF.R.S32.HI R3, RZ, 0x8, R2 ;  /* 0x00000008ff037819 */ /* 0x008fe20000011402 */
[----:B------:R-:W-:Y:S01]  /*e9b0*/  IMAD.MOV.U32 R2, RZ, RZ, R4 ;  /* 0x000000ffff027224 */ /* 0x000fe200078e0004 */
[----:B------:R-:W-:Y:S01]  /*e9c0*/  PRMT R4, R204, 0x9910, RZ ;  /* 0x00009910cc047816 */ /* 0x000fe200000000ff */
[----:B------:R-:W-:Y:S04]  /*e9d0*/  STG.E.U8 desc[UR30][R20.64], R205 ;  /* 0x000000cd14007986 */ /* 0x000fe8000c10111e */
[----:B------:R3:W-:Y:S01]  /*e9e0*/  STG.E.U8 desc[UR30][R22.64], R7 ;  /* 0x0000000716007986 */ /* 0x0007e2000c10111e */
[----:B-1----:R-:W-:Y:S01]  /*e9f0*/  SHF.R.S32.HI R5, RZ, 0x8, R2 ;  /* 0x00000008ff057819 */ /* 0x002fe20000011402 */
[----:B------:R-:W-:Y:S01]  /*ea00*/  IMAD.MOV.U32 R2, RZ, RZ, R4 ;  /* 0x000000ffff027224 */ /* 0x000fe200078e0004 */
[----:B------:R-:W-:Y:S01]  /*ea10*/  PRMT R4, R202, 0x9910, RZ ;  /* 0x00009910ca047816 */ /* 0x000fe200000000ff */
[----:B------:R-:W-:Y:S04]  /*ea20*/  STG.E.U8 desc[UR30][R24.64], R208 ;  /* 0x000000d018007986 */ /* 0x000fe8000c10111e */
[----:B------:R1:W-:Y:S01]  /*ea30*/  STG.E.U8 desc[UR30][R26.64], R3 ;  /* 0x000000031a007986 */ /* 0x0003e2000c10111e */
        /* <DEDUP_REMOVED lines=160> */
[----:B---3--:R-:W-:-:S03]  /*f440*/  SHF.R.S32.HI R5, RZ, 0x8, R2 ;  /* 0x00000008ff057819 */ /* 0x008fc60000011402 */
[----:B------:R-:W-:Y:S01]  /*f450*/  STG.E.U8 desc[UR30][R158.64], R209 ;  /* 0x000000d19e007986 */ /* 0x000fe2000c10111e */
[----:B------:R-:W-:-:S03]  /*f460*/  PRMT R2, R203, 0x9910, RZ ;  /* 0x00009910cb027816 */ /* 0x000fc600000000ff */
[----:B------:R3:W-:Y:S01]  /*f470*/  STG.E.U8 desc[UR30][R160.64], R3 ;  /* 0x00000003a0007986 */ /* 0x0007e2000c10111e */
[----:B-1----:R-:W-:-:S03]  /*f480*/  SHF.R.S32.HI R7, RZ, 0x8, R2 ;  /* 0x00000008ff077819 */ /* 0x002fc60000011402 */
[----:B------:R-:W-:Y:S01]  /*f490*/  STG.E.U8 desc[UR30][R162.64], R207 ;  /* 0x000000cfa2007986 */ /* 0x000fe2000c10111e */
[----:B------:R-:W-:-:S03]  /*f4a0*/  PRMT R2, R199, 0x9910, RZ ;  /* 0x00009910c7027816 */ /* 0x000fc600000000ff */
[----:B------:R1:W-:Y:S01]  /*f4b0*/  STG.E.U8 desc[UR30][R164.64], R5 ;  /* 0x00000005a4007986 */ /* 0x0003e2000c10111e */
[----:B---3--:R-:W-:-:S03]  /*f4c0*/  IMAD.MOV.U32 R3, RZ, RZ, R4 ;  /* 0x000000ffff037224 */ /* 0x008fc600078e0004 */
[----:B------:R-:W-:Y:S01]  /*f4d0*/  STG.E.U8 desc[UR30][R166.64], R203 ;  /* 0x000000cba6007986 */ /* 0x000fe2000c10111e */
[----:B------:R-:W-:Y:S01]  /*f4e0*/  IMAD.HI R4, R133, 0x4, RZ ;  /* 0x0000000485047827 */ /* 0x000fe200078e02ff */
[----:B------:R-:W-:Y:S02]  /*f4f0*/  SHF.R.S32.HI R3, RZ, 0x8, R3 ;  /* 0x00000008ff037819 */ /* 0x000fe40000011403 */
[----:B------:R3:W-:Y:S01]  /*f500*/  STG.E.U8 desc[UR30][R168.64], R7 ;  /* 0x00000007a8007986 */ /* 0x0007e2000c10111e */
[----:B-1----:R-:W-:Y:S02]  /*f510*/  SHF.R.S32.HI R5, RZ, 0x8, R2 ;  /* 0x00000008ff057819 */ /* 0x002fe40000011402 */
[----:B------:R-:W-:Y:S01]  /*f520*/  PRMT R2, R195, 0x9910, RZ ;  /* 0x00009910c3027816 */ /* 0x000fe200000000ff */
[----:B------:R-:W-:Y:S04]  /*f530*/  STG.E.U8 desc[UR30][R170.64], R191 ;  /* 0x000000bfaa007986 */ /* 0x000fe8000c10111e */
[----:B------:R1:W-:Y:S01]  /*f540*/  STG.E.U8 desc[UR30][R172.64], R3 ;  /* 0x00000003ac007986 */ /* 0x0003e2000c10111e */
[----:B---3--:R-:W-:-:S03]  /*f550*/  IMAD.MOV.U32 R7, RZ, RZ, R2 ;  /* 0x000000ffff077224 */ /* 0x008fc600078e0002 */
[----:B------:R-:W-:Y:S01]  /*f560*/  STG.E.U8 desc[UR30][R174.64], R199 ;  /* 0x000000c7ae007986 */ /* 0x000fe2000c10111e */
[----:B0-----:R-:W-:-:S03]  /*f570*/  IADD3 R2, P0, P1, R9, UR6, R10 ;  /* 0x0000000609027c10 */ /* 0x001fc6000f91e00a */
[----:B------:R0:W-:Y:S01]  /*f580*/  STG.E.U8 desc[UR30][R176.64], R5 ;  /* 0x00000005b0007986 */ /* 0x0001e2000c10111e */
[----:B------:R-:W-:Y:S02]  /*f590*/  SHF.R.S32.HI R7, RZ, 0x8, R7 ;  /* 0x00000008ff077819 */ /* 0x000fe40000011407 */
[----:B-1----:R-:W-:Y:S01]  /*f5a0*/  IADD3.X R3, PT, PT, R4, UR5, R11, P0, P1 ;  /* 0x0000000504037c10 */ /* 0x002fe200087e240b */
[----:B------:R1:W-:Y:S04]  /*f5b0*/  STG.E.U8 desc[UR30][R178.64], R195 ;  /* 0x000000c3b2007986 */ /* 0x0003e8000c10111e */
[----:B------:R1:W-:Y:S01]  /*f5c0*/  STG.E.U8 desc[UR30][R180.64], R7 ;  /* 0x00000007b4007986 */ /* 0x0003e2000c10111e */
[----:B0-----:R-:W-:-:S03]  /*f5d0*/  IMAD.MOV.U32 R5, RZ, RZ, R6 ;  /* 0x000000ffff057224 */ /* 0x001fc600078e0006 */
[----:B------:R1:W-:Y:S02]  /*f5e0*/  STG.E.U8 desc[UR30][R182.64], R189 ;  /* 0x000000bdb6007986 */ /* 0x0003e4000c10111e */
[----:B------:R-:W-:-:S05]  /*f5f0*/  SHF.R.S32.HI R5, RZ, 0x8, R5 ;  /* 0x00000008ff057819 */ /* 0x000fca0000011405 */
[----:B------:R1:W-:Y:S04]  /*f600*/  STG.E.U8 desc[UR30][R184.64], R5 ;  /* 0x00000005b8007986 */ /* 0x0003e8000c10111e */
[----:B------:R1:W-:Y:S01]  /*f610*/  STG.E desc[UR30][R2.64], R0 ;  /* 0x0000000002007986 */ /* 0x0003e2000c10191e */
[----:B--2---:R-:W-:Y:S06]  /*f620*/  BAR.SYNC.DEFER_BLOCKING 0x0 ;  /* 0x0000000000007b1d */ /* 0x004fec0000010000 */
[----:B------:R-:W-:Y:S05]  /*f630*/  BRA.U UP0, `(.L_x_21) ;  /* 0x0000000100a07547 */ /* 0x000fea000b800000 */
[----:B------:R-:W0:Y:S01]  /*f640*/  S2UR UR5, SR_CgaCtaId ;  /* 0x00000000000579c3 */ /* 0x000e220000008800 */
[----:B------:R-:W-:Y:S01]  /*f650*/  NOP ;  /* 0x0000000000007918 */ /* 0x000fe20000000000 */
[----:B------:R-:W-:Y:S01]  /*f660*/  UMOV UR4, 0x50 ;  /* 0x0000005000047882 */ /* 0x000fe20000000000 */
[----:B-1----:R-:W-:Y:S02]  /*f670*/  IMAD.U32 R0, RZ, RZ, UR36 ;  /* 0x00000024ff007e24 */ /* 0x002fe4000f8e00ff */
[----:B------:R-:W-:Y:S02]  /*f680*/  IMAD.MOV.U32 R3, RZ, RZ, 0xff ;  /* 0x000000ffff037424 */ /* 0x000fe400078e00ff */
[----:B------:R-:W-:Y:S01]  /*f690*/  IMAD.MOV.U32 R7, RZ, RZ, 0x1 ;  /* 0x00000001ff077424 */ /* 0x000fe200078e00ff */
[----:B------:R-:W-:-:S04]  /*f6a0*/  LOP3.LUT R0, R0, 0xffff, RZ, 0xc0, !PT ;  /* 0x0000ffff00007812 */ /* 0x000fc800078ec0ff */
[----:B------:R-:W-:-:S05]  /*f6b0*/  SHF.R.U32.HI R0, RZ, 0x5, R0 ;  /* 0x00000005ff007819 */ /* 0x000fca0000011600 */
[----:B------:R-:W-:Y:S01]  /*f6c0*/  VIADD R2, R0, 0x10 ;  /* 0x0000001000027836 */ /* 0x000fe20000000000 */
[----:B------:R-:W-:Y:S01]  /*f6d0*/  SHF.L.U32 R0, R3, R0, RZ ;  /* 0x0000000003007219 */ /* 0x000fe200000006ff */
[----:B0-----:R-:W-:-:S03]  /*f6e0*/  ULEA UR6, UR5, UR4, 0x18 ;  /* 0x0000000405067291 */ /* 0x001fc6000f8ec0ff */
[----:B------:R-:W-:-:S04]  /*f6f0*/  SHF.L.U32 R3, R7, R2, RZ ;  /* 0x0000000207037219 */ /* 0x000fc800000006ff */
[----:B------:R-:W-:Y:S02]  /*f700*/  LOP3.LUT R0, R3, R0, RZ, 0xfc, !PT ;  /* 0x0000000003007212 */ /* 0x000fe400078efcff */
[----:B------:R-:W0:Y:S02]  /*f710*/  LDS R5, [UR6] ;  /* 0x00000006ff057984 */ /* 0x000e240008000800 */
[C---:B------:R-:W-:Y:S02]  /*f720*/  LOP3.LUT R2, R0.reuse, 0xffff, RZ, 0xc0, !PT ;  /* 0x0000ffff00027812 */ /* 0x040fe400078ec0ff */
[----:B0-----:R-:W-:-:S04]  /*f730*/  LOP3.LUT R3, R0, 0xffff, R5, 0x80, !PT ;  /* 0x0000ffff00037812 */ /* 0x001fc800078e8005 */
[----:B------:R-:W-:-:S13]  /*f740*/  ISETP.NE.AND P0, PT, R3, R2, PT ;  /* 0x000000020300720c */ /* 0x000fda0003f05270 */
[----:B------:R-:W-:Y:S05]  /*f750*/  @P0 BRA `(.L_x_22) ;  /* 0x0000000000500947 */ /* 0x000fea0003800000 */
[----:B------:R-:W-:Y:S02]  /*f760*/  SHF.R.U32.HI R5, RZ, 0x10, R5 ;  /* 0x00000010ff057819 */ /* 0x000fe40000011605 */
[----:B------:R-:W-:-:S04]  /*f770*/  SHF.R.U32.HI R2, RZ, 0x10, R0 ;  /* 0x00000010ff027819 */ /* 0x000fc80000011600 */
[----:B------:R-:W-:-:S04]  /*f780*/  LOP3.LUT R5, R5, R2, RZ, 0xc0, !PT ;  /* 0x0000000205057212 */ /* 0x000fc800078ec0ff */
[----:B------:R-:W-:-:S13]  /*f790*/  ISETP.NE.AND P0, PT, R5, R2, PT ;  /* 0x000000020500720c */ /* 0x000fda0003f05270 */
[----:B------:R-:W-:Y:S05]  /*f7a0*/  @P0 BRA `(.L_x_23) ;  /* 0x0000000000300947 */ /* 0x000fea0003800000 */
[----:B------:R-:W-:Y:S01]  /*f7b0*/  R2UR UR4, R0 ;  /* 0x00000000000472ca */ /* 0x000fe200000e0000 */
[----:B------:R-:W-:Y:S01]  /*f7c0*/  VOTEU.ANY UR5, UPT, PT ;  /* 0x0000000000057886 */ /* 0x000fe200038e0100 */
[----:B------:R-:W0:Y:S01]  /*f7d0*/  S2R R0, SR_LANEID ;  /* 0x0000000000007919 */ /* 0x000e220000000000 */
[----:B------:R-:W-:-:S10]  /*f7e0*/  UFLO.U32 UR5, UR5 ;  /* 0x00000005000572bd */ /* 0x000fd400080e0000 */
[----:B------:R-:W-:-:S06]  /*f7f0*/  ULOP3.LUT UR4, URZ, UR4, URZ, 0x33, !UPT ;  /* 0x00000004ff047292 */ /* 0x000fcc000f8e33ff */
[----:B------:R-:W-:-:S04]  /*f800*/  IMAD.U32 R2, RZ, RZ, UR4 ;  /* 0x00000004ff027e24 */ /* 0x000fc8000f8e00ff */
[----:B------:R-:W1:Y:S02]  /*f810*/  REDUX UR7, R2 ;  /* 0x00000000020773c4 */ /* 0x000e640000000000 */
[----:B------:R2:W-:Y:S01]  /*f820*/  UTCATOMSWS.AND URZ, UR4 ;  /* 0x0000000400ff79e3 */ /* 0x0005e20008000000 */
[----:B0-----:R-:W-:Y:S01]  /*f830*/  ISETP.EQ.U32.AND P0, PT, R0, UR5, PT ;  /* 0x0000000500007c0c */ /* 0x001fe2000bf02070 */
[----:B-1----:R-:W-:-:S12]  /*f840*/  IMAD.U32 R0, RZ, RZ, UR7 ;  /* 0x00000007ff007e24 */ /* 0x002fd8000f8e00ff */
[----:B------:R2:W-:Y:S01]  /*f850*/  @P0 ATOMS.AND RZ, [UR6], R0 ;  /* 0x00000000ffff098c */ /* 0x0005e2000a800006 */
[----:B------:R-:W-:Y:S05]  /*f860*/  BRA `(.L_x_21) ;  /* 0x0000000000147947 */ /* 0x000fea0003800000 */
.L_x_23:
[----:B------:R-:W-:-:S07]  /*f870*/  MOV R2, 0xf890 ;  /* 0x0000f89000027802 */ /* 0x000fce0000000f00 */
[----:B------:R-:W-:Y:S05]  /*f880*/  CALL.REL.NOINC `($__internal_0_$__cuda_sm10x_tcgen05_guardrail_trap_col_being_dealloced_not_returned_by_alloc) ;  /* 0x0000000000447944 */ /* 0x000fea0003c00000 */
[----:B------:R-:W-:Y:S05]  /*f890*/  BRA `(.L_x_21) ;  /* 0x0000000000087947 */ /* 0x000fea0003800000 */
.L_x_22:
[----:B------:R-:W-:-:S07]  /*f8a0*/  MOV R2, 0xf8c0 ;  /* 0x0000f8c000027802 */ /* 0x000fce0000000f00 */
[----:B------:R-:W-:Y:S05]  /*f8b0*/  CALL.REL.NOINC `($__internal_2_$__cuda_sm10x_tcgen05_guardrail_trap_unallocated_columns_being_dealloced) ;  /* 0x0000000000507944 */ /* 0x000fea0003c00000 */
.L_x_21:
[----:B------:R-:W-:Y:S01]  /*f8c0*/  NOP ;  /* 0x0000000000007918 */ /* 0x000fe20000000000 */
[----:B--2---:R-:W-:Y:S05]  /*f8d0*/  EXIT ;  /* 0x000000000000794d */ /* 0x004fea0003800000 */
.L_x_8:
[----:B------:R-:W1:Y:S02]  /*f8e0*/  SYNCS.PHASECHK.TRANS64.TRYWAIT P2, [UR9+0x6000], RZ ;  /* 0x006000ffff0075a7 */ /* 0x000e640008041109 */
[----:B-1----:R-:W-:Y:S05]  /*f8f0*/  @!P2 BRA `(.L_x_8) ;  /* 0xfffffffc00f8a947 */ /* 0x002fea000383ffff */
[----:B------:R-:W-:Y:S05]  /*f900*/  BRA `(.L_x_7) ;  /* 0xffffff4800587947 */ /* 0x000fea000383ffff */
.L_x_16:
[----:B------:R-:W1:Y:S02]  /*f910*/  SYNCS.PHASECHK.TRANS64.TRYWAIT P2, [UR9+0x8010], RZ ;  /* 0x008010ffff0075a7 */ /* 0x000e640008041109 */
[----:B-1----:R-:W-:Y:S05]  /*f920*/  @!P2 BRA `(.L_x_16) ;  /* 0xfffffffc00f8a947 */ /* 0x002fea000383ffff */
[----:B------:R-:W-:Y:S05]  /*f930*/  BRA `(.L_x_24) ;  /* 0xffffff8400e47947 */ /* 0x000fea000383ffff */
.L_x_17:
[----:B------:R-:W1:Y:S02]  /*f940*/  SYNCS.PHASECHK.TRANS64.TRYWAIT P6, [UR35], R36 ;  /* 0x00000024ff0075a7 */ /* 0x000e6400080c1123 */
[----:B-1----:R-:W-:Y:S05]  /*f950*/  @!P6 BRA `(.L_x_17) ;  /* 0xfffffffc00f8e947 */ /* 0x002fea000383ffff */
[----:B------:R-:W-:Y:S05]  /*f960*/  BRA `(.L_x_25) ;  /* 0xffffff8c00a07947 */ /* 0x000fea000383ffff */
.L_x_20:
[----:B------:R-:W0:Y:S02]  /*f970*/  SYNCS.PHASECHK.TRANS64.TRYWAIT P0, [UR35], R0 ;  /* 0x00000000ff0075a7 */ /* 0x000e240008001123 */
[----:B0-----:R-:W-:Y:S05]  /*f980*/  @!P0 BRA `(.L_x_20) ;  /* 0xfffffffc00f88947 */ /* 0x001fea000383ffff */
[----:B------:R-:W-:Y:S05]  /*f990*/  BRA `(.L_x_26) ;  /* 0xffffffac00fc7947 */ /* 0x000fea000383ffff */
        .weak           $__internal_0_$__cuda_sm10x_tcgen05_guardrail_trap_col_being_dealloced_not_returned_by_alloc
        .type           $__internal_0_$__cuda_sm10x_tcgen05_guardrail_trap_col_being_dealloced_not_returned_by_alloc,@function
        .size           $__internal_0_$__cuda_sm10x_tcgen05_guardrail_trap_col_being_dealloced_not_returned_by_alloc,($__internal_1_$__cuda_sm10x_tcgen05_guardrail_trap_phase_invalid_during_alloc - $__internal_0_$__cuda_sm10x_tcgen05_guardrail_trap_col_being_dealloced_not_returned_by_alloc)
$__internal_0_$__cuda_sm10x_tcgen05_guardrail_trap_col_being_dealloced_not_returned_by_alloc:
[----:B------:R-:W-:Y:S05]  /*f9a0*/  BPT.TRAP 0x1 ;  /* 0x000000040000795c */ /* 0x000fea0000300000 */
[----:B------:R-:W-:-:S04]  /*f9b0*/  IMAD.MOV.U32 R3, RZ, RZ, 0x0 ;  /* 0x00000000ff037424 */ /* 0x000fc800078e00ff */
[----:B------:R-:W-:Y:S05]  /*f9c0*/  RET.REL.NODEC R2 `(attn_fwd) ;  /* 0xffffff04028c7950 */ /* 0x000fea0003c3ffff */
        .weak           $__internal_1_$__cuda_sm10x_tcgen05_guardrail_trap_phase_invalid_during_alloc
        .type           $__internal_1_$__cuda_sm10x_tcgen05_guardrail_trap_phase_invalid_during_alloc,@function
        .size           $__internal_1_$__cuda_sm10x_tcgen05_guardrail_trap_phase_invalid_during_alloc,($__internal_2_$__cuda_sm10x_tcgen05_guardrail_trap_unallocated_columns_being_dealloced - $__internal_1_$__cuda_sm10x_tcgen05_guardrail_trap_phase_invalid_during_alloc)
$__internal_1_$__cuda_sm10x_tcgen05_guardrail_trap_phase_invalid_during_alloc:
[----:B------:R-:W-:Y:S05]  /*f9d0*/  BPT.TRAP 0x1 ;  /* 0x000000040000795c */ /* 0x000fea0000300000 */
[----:B------:R-:W-:-:S04]  /*f9e0*/  IMAD.MOV.U32 R3, RZ, RZ, 0x0 ;  /* 0x00000000ff037424 */ /* 0x000fc800078e00ff */
[----:B------:R-:W-:Y:S05]  /*f9f0*/  RET.REL.NODEC R2 `(attn_fwd) ;  /* 0xffffff0402807950 */ /* 0x000fea0003c3ffff */
        .weak           $__internal_2_$__cuda_sm10x_tcgen05_guardrail_trap_unallocated_columns_being_dealloced
        .type           $__internal_2_$__cuda_sm10x_tcgen05_guardrail_trap_unallocated_columns_being_dealloced,@function
        .size           $__internal_2_$__cuda_sm10x_tcgen05_guardrail_trap_unallocated_columns_being_dealloced,(.L_x_30 - $__internal_2_$__cuda_sm10x_tcgen05_guardrail_trap_unallocated_columns_being_dealloced)
$__internal_2_$__cuda_sm10x_tcgen05_guardrail_trap_unallocated_columns_being_dealloced:
[----:B------:R-:W-:Y:S05]  /*fa00*/  BPT.TRAP 0x1 ;  /* 0x000000040000795c */ /* 0x000fea0000300000 */
[----:B------:R-:W-:-:S04]  /*fa10*/  IMAD.MOV.U32 R3, RZ, RZ, 0x0 ;  /* 0x00000000ff037424 */ /* 0x000fc800078e00ff */
[----:B------:R-:W-:Y:S05]  /*fa20*/  RET.REL.NODEC R2 `(attn_fwd) ;  /* 0xffffff0402747950 */ /* 0x000fea0003c3ffff */
.L_x_27:
[----:B------:R-:W-:-:S00]  /*fa30*/  BRA `(.L_x_27) ;  /* 0xfffffffc00fc7947 */ /* 0x000fc0000383ffff */
[----:B------:R-:W-:-:S00]  /*fa40*/  NOP ;  /* 0x0000000000007918 */ /* 0x000fc00000000000 */
        /* <DEDUP_REMOVED lines=11> */
.L_x_30:


//--------------------- .nv.global.init           --------------------------
	.section	.nv.global.init,"aw",@progbits
.nv.global.init:
	.type		_$_str,@object
	.size		_$_str,(.L_3 - _$_str)
_$_str:
        /*0000*/ 	.byte	0x5f, 0x5f, 0x43, 0x55, 0x44, 0x41, 0x5f, 0x46, 0x54, 0x5a, 0x00
.L_3:


//--------------------- .nv.shared.attn_fwd       --------------------------
	.section	.nv.shared.attn_fwd,"aw",@nobits
	.sectionflags	@""
	.align	16
	.zero		1024


//--------------------- .nv.shared.reserved.0     --------------------------
	.section	.nv.shared.reserved.0,"aw",@nobits
	.align	8
	.weak		__nv_reservedSMEM_offset_0_alias
	.size		__nv_reservedSMEM_offset_0_alias, 0, 64
	.other		__nv_reservedSMEM_offset_0_alias,@"STO_CUDA_RESERVED_SHARED STV_DEFAULT"
__nv_reservedSMEM_offset_0_alias:
	.zero		0
.nv.shared.reserved.0:
	.zero		64
	.weak		__nv_reservedSMEM_allocation_phase
	.type		__nv_reservedSMEM_allocation_phase,@object
	.size		__nv_reservedSMEM_allocation_phase,(.L_0 - __nv_reservedSMEM_allocation_phase)
__nv_reservedSMEM_allocation_phase:
	.zero		1
.L_0:
	.zero		7
	.weak		__nv_reservedSMEM_devtool_atexit_pc
	.type		__nv_reservedSMEM_devtool_atexit_pc,@object
	.size		__nv_reservedSMEM_devtool_atexit_pc,(__nv_reservedSMEM_allocation_mask - __nv_reservedSMEM_devtool_atexit_pc)
__nv_reservedSMEM_devtool_atexit_pc:
	.zero		8
	.weak		__nv_reservedSMEM_allocation_mask
	.type		__nv_reservedSMEM_allocation_mask,@object
	.size		__nv_reservedSMEM_allocation_mask,(.L_2 - __nv_reservedSMEM_allocation_mask)
__nv_reservedSMEM_allocation_mask:
	.zero		4
.L_2:


//--------------------- .nv.constant0.attn_fwd    --------------------------
	.section	.nv.constant0.attn_fwd,"a",@progbits
	.sectionflags	@""
	.align	4
.nv.constant0.attn_fwd:
	.zero		1032


//--------------------- SYMBOLS --------------------------

	.type		.nv.reservedSmem.offset0,@object
	.size		.nv.reservedSmem.offset0,0x4
	.type		.nv.reservedSmem.cap,@object
	.size		.nv.reservedSmem.cap,0x4
